//
// Generated by NVIDIA NVVM Compiler
//
// Compiler Build ID: CL-36424714
// Cuda compilation tools, release 13.0, V13.0.88
// Based on NVVM 20.0.0
//

.version 9.0
.target sm_100
.address_size 64

	// .globl	_Z6kerneliP6float3S0_PjS1_S1_S1_if
.extern .shared .align 16 .b8 sharedPos[];

.visible .entry _Z6kerneliP6float3S0_PjS1_S1_S1_if(
	.param .u32 _Z6kerneliP6float3S0_PjS1_S1_S1_if_param_0,
	.param .u64 .ptr .align 1 _Z6kerneliP6float3S0_PjS1_S1_S1_if_param_1,
	.param .u64 .ptr .align 1 _Z6kerneliP6float3S0_PjS1_S1_S1_if_param_2,
	.param .u64 .ptr .align 1 _Z6kerneliP6float3S0_PjS1_S1_S1_if_param_3,
	.param .u64 .ptr .align 1 _Z6kerneliP6float3S0_PjS1_S1_S1_if_param_4,
	.param .u64 .ptr .align 1 _Z6kerneliP6float3S0_PjS1_S1_S1_if_param_5,
	.param .u64 .ptr .align 1 _Z6kerneliP6float3S0_PjS1_S1_S1_if_param_6,
	.param .u32 _Z6kerneliP6float3S0_PjS1_S1_S1_if_param_7,
	.param .f32 _Z6kerneliP6float3S0_PjS1_S1_S1_if_param_8
)
{
	.reg .pred 	%p<64>;
	.reg .b32 	%r<329>;
	.reg .b32 	%f<1083>;
	.reg .b64 	%rd<100>;
	.reg .b64 	%fd<57>;

	ld.param.u32 	%r112, [_Z6kerneliP6float3S0_PjS1_S1_S1_if_param_0];
	ld.param.u64 	%rd32, [_Z6kerneliP6float3S0_PjS1_S1_S1_if_param_1];
	ld.param.u64 	%rd33, [_Z6kerneliP6float3S0_PjS1_S1_S1_if_param_3];
	ld.param.u64 	%rd34, [_Z6kerneliP6float3S0_PjS1_S1_S1_if_param_4];
	ld.param.u64 	%rd35, [_Z6kerneliP6float3S0_PjS1_S1_S1_if_param_5];
	ld.param.u64 	%rd36, [_Z6kerneliP6float3S0_PjS1_S1_S1_if_param_6];
	cvta.to.global.u64 	%rd1, %rd34;
	cvta.to.global.u64 	%rd2, %rd32;
	cvta.to.global.u64 	%rd37, %rd35;
	cvta.to.global.u64 	%rd38, %rd36;
	cvta.to.global.u64 	%rd39, %rd33;
	mov.u32 	%r113, %ctaid.x;
	add.s32 	%r114, %r112, %r113;
	shl.b32 	%r115, %r114, 1;
	mul.wide.s32 	%rd40, %r115, 4;
	add.s64 	%rd41, %rd39, %rd40;
	ld.global.u32 	%r1, [%rd41];
	ld.global.u32 	%r2, [%rd41+4];
	mul.wide.s32 	%rd42, %r114, 4;
	add.s64 	%rd43, %rd38, %rd42;
	ld.global.u32 	%r116, [%rd43];
	shl.b32 	%r3, %r116, 1;
	add.s64 	%rd44, %rd37, %rd42;
	ld.global.u32 	%r4, [%rd44];
	setp.eq.s32 	%p1, %r4, 0;
	@%p1 bra 	$L__BB0_92;
	setp.lt.s32 	%p2, %r4, 1;
	mov.b32 	%r302, 0;
	@%p2 bra 	$L__BB0_14;
	add.s32 	%r5, %r3, 1;
	and.b32  	%r6, %r4, 15;
	setp.lt.u32 	%p3, %r4, 16;
	mov.b32 	%r294, 0;
	mov.u32 	%r302, %r294;
	@%p3 bra 	$L__BB0_5;
	and.b32  	%r294, %r4, 2147483632;
	mov.b32 	%r288, 0;
	mov.u32 	%r302, %r288;
$L__BB0_4:
	.pragma "nounroll";
	shl.b32 	%r121, %r288, 1;
	add.s32 	%r122, %r121, %r5;
	mul.wide.s32 	%rd45, %r122, 4;
	add.s64 	%rd46, %rd1, %rd45;
	ld.global.u32 	%r123, [%rd46];
	add.s32 	%r124, %r123, %r302;
	ld.global.u32 	%r125, [%rd46+8];
	add.s32 	%r126, %r125, %r124;
	ld.global.u32 	%r127, [%rd46+16];
	add.s32 	%r128, %r127, %r126;
	ld.global.u32 	%r129, [%rd46+24];
	add.s32 	%r130, %r129, %r128;
	ld.global.u32 	%r131, [%rd46+32];
	add.s32 	%r132, %r131, %r130;
	ld.global.u32 	%r133, [%rd46+40];
	add.s32 	%r134, %r133, %r132;
	ld.global.u32 	%r135, [%rd46+48];
	add.s32 	%r136, %r135, %r134;
	ld.global.u32 	%r137, [%rd46+56];
	add.s32 	%r138, %r137, %r136;
	ld.global.u32 	%r139, [%rd46+64];
	add.s32 	%r140, %r139, %r138;
	ld.global.u32 	%r141, [%rd46+72];
	add.s32 	%r142, %r141, %r140;
	ld.global.u32 	%r143, [%rd46+80];
	add.s32 	%r144, %r143, %r142;
	ld.global.u32 	%r145, [%rd46+88];
	add.s32 	%r146, %r145, %r144;
	ld.global.u32 	%r147, [%rd46+96];
	add.s32 	%r148, %r147, %r146;
	ld.global.u32 	%r149, [%rd46+104];
	add.s32 	%r150, %r149, %r148;
	ld.global.u32 	%r151, [%rd46+112];
	add.s32 	%r152, %r151, %r150;
	ld.global.u32 	%r153, [%rd46+120];
	add.s32 	%r302, %r153, %r152;
	add.s32 	%r288, %r288, 16;
	setp.ne.s32 	%p4, %r288, %r294;
	@%p4 bra 	$L__BB0_4;
$L__BB0_5:
	setp.eq.s32 	%p5, %r6, 0;
	@%p5 bra 	$L__BB0_14;
	and.b32  	%r15, %r4, 7;
	setp.lt.u32 	%p6, %r6, 8;
	@%p6 bra 	$L__BB0_8;
	shl.b32 	%r155, %r294, 1;
	add.s32 	%r156, %r155, %r5;
	mul.wide.s32 	%rd47, %r156, 4;
	add.s64 	%rd48, %rd1, %rd47;
	ld.global.u32 	%r157, [%rd48];
	add.s32 	%r158, %r157, %r302;
	ld.global.u32 	%r159, [%rd48+8];
	add.s32 	%r160, %r159, %r158;
	ld.global.u32 	%r161, [%rd48+16];
	add.s32 	%r162, %r161, %r160;
	ld.global.u32 	%r163, [%rd48+24];
	add.s32 	%r164, %r163, %r162;
	ld.global.u32 	%r165, [%rd48+32];
	add.s32 	%r166, %r165, %r164;
	ld.global.u32 	%r167, [%rd48+40];
	add.s32 	%r168, %r167, %r166;
	ld.global.u32 	%r169, [%rd48+48];
	add.s32 	%r170, %r169, %r168;
	ld.global.u32 	%r171, [%rd48+56];
	add.s32 	%r302, %r171, %r170;
	add.s32 	%r294, %r294, 8;
$L__BB0_8:
	setp.eq.s32 	%p7, %r15, 0;
	@%p7 bra 	$L__BB0_14;
	and.b32  	%r21, %r4, 3;
	setp.lt.u32 	%p8, %r15, 4;
	@%p8 bra 	$L__BB0_11;
	shl.b32 	%r173, %r294, 1;
	add.s32 	%r174, %r173, %r5;
	mul.wide.s32 	%rd49, %r174, 4;
	add.s64 	%rd50, %rd1, %rd49;
	ld.global.u32 	%r175, [%rd50];
	add.s32 	%r176, %r175, %r302;
	ld.global.u32 	%r177, [%rd50+8];
	add.s32 	%r178, %r177, %r176;
	ld.global.u32 	%r179, [%rd50+16];
	add.s32 	%r180, %r179, %r178;
	ld.global.u32 	%r181, [%rd50+24];
	add.s32 	%r302, %r181, %r180;
	add.s32 	%r294, %r294, 4;
$L__BB0_11:
	setp.eq.s32 	%p9, %r21, 0;
	@%p9 bra 	$L__BB0_14;
	mov.b32 	%r301, 0;
$L__BB0_13:
	.pragma "nounroll";
	shl.b32 	%r183, %r294, 1;
	add.s32 	%r184, %r183, %r5;
	mul.wide.s32 	%rd51, %r184, 4;
	add.s64 	%rd52, %rd1, %rd51;
	ld.global.u32 	%r185, [%rd52];
	add.s32 	%r302, %r185, %r302;
	add.s32 	%r294, %r294, 1;
	add.s32 	%r301, %r301, 1;
	setp.ne.s32 	%p10, %r301, %r21;
	@%p10 bra 	$L__BB0_13;
$L__BB0_14:
	mov.u32 	%r34, %ntid.x;
	mov.u32 	%r186, %ntid.y;
	mul.lo.s32 	%r35, %r34, %r186;
	div.u32 	%r36, %r2, %r35;
	setp.lt.s32 	%p11, %r36, 1;
	@%p11 bra 	$L__BB0_52;
	ld.param.f32 	%f984, [_Z6kerneliP6float3S0_PjS1_S1_S1_if_param_8];
	ld.param.u32 	%r286, [_Z6kerneliP6float3S0_PjS1_S1_S1_if_param_7];
	mov.u32 	%r37, %tid.x;
	div.s32 	%r38, %r302, %r35;
	add.s32 	%r39, %r3, 1;
	mov.u32 	%r188, sharedPos;
	mad.lo.s32 	%r40, %r37, 12, %r188;
	mul.lo.s32 	%r41, %r286, 12;
	mul.f32 	%f1, %f984, %f984;
	mul.lo.s32 	%r189, %r38, %r35;
	sub.s32 	%r42, %r302, %r189;
	max.u32 	%r43, %r42, 1;
	and.b32  	%r44, %r35, 4194300;
	mov.b32 	%r303, 0;
$L__BB0_16:
	setp.lt.s32 	%p12, %r38, 1;
	add.s32 	%r191, %r1, %r37;
	mad.lo.s32 	%r46, %r303, %r34, %r191;
	shl.b32 	%r192, %r46, 1;
	mul.wide.u32 	%rd53, %r192, 12;
	add.s64 	%rd54, %rd2, %rd53;
	ld.global.f32 	%f1037, [%rd54];
	ld.global.f32 	%f1036, [%rd54+4];
	ld.global.f32 	%f1035, [%rd54+8];
	mov.b32 	%r310, 0;
	mov.f32 	%f1005, 0f00000000;
	mov.f32 	%f1006, %f1005;
	mov.f32 	%f1007, %f1005;
	@%p12 bra 	$L__BB0_33;
	mov.f32 	%f1007, 0f00000000;
	mov.b32 	%r304, 0;
	mov.u32 	%r310, %r304;
	mov.f32 	%f1006, %f1007;
	mov.f32 	%f1005, %f1007;
$L__BB0_18:
	setp.lt.s32 	%p13, %r4, 1;
	mad.lo.s32 	%r49, %r304, %r35, %r37;
	@%p13 bra 	$L__BB0_23;
	mov.b32 	%r306, 0;
	mov.u32 	%r307, %r306;
	mov.u32 	%r308, %r306;
$L__BB0_20:
	shl.b32 	%r195, %r306, 1;
	add.s32 	%r196, %r195, %r39;
	mul.wide.s32 	%rd55, %r196, 4;
	add.s64 	%rd3, %rd1, %rd55;
	ld.global.u32 	%r53, [%rd3];
	add.s32 	%r308, %r53, %r308;
	setp.ge.s32 	%p14, %r49, %r308;
	@%p14 bra 	$L__BB0_22;
	ld.global.u32 	%r197, [%rd3+-4];
	sub.s32 	%r198, %r49, %r307;
	add.s32 	%r310, %r198, %r197;
	bra.uni 	$L__BB0_23;
$L__BB0_22:
	add.s32 	%r307, %r53, %r307;
	add.s32 	%r306, %r306, 1;
	setp.ne.s32 	%p15, %r306, %r4;
	@%p15 bra 	$L__BB0_20;
$L__BB0_23:
	setp.ge.u32 	%p16, %r37, %r35;
	shl.b32 	%r199, %r310, 1;
	mul.wide.s32 	%rd56, %r199, 12;
	add.s64 	%rd57, %rd2, %rd56;
	ld.global.f32 	%f146, [%rd57];
	ld.global.f32 	%f147, [%rd57+4];
	ld.global.f32 	%f148, [%rd57+8];
	st.shared.f32 	[%r40], %f146;
	st.shared.f32 	[%r40+4], %f147;
	st.shared.f32 	[%r40+8], %f148;
	ld.global.f32 	%f149, [%rd57+12];
	ld.global.f32 	%f150, [%rd57+16];
	ld.global.f32 	%f151, [%rd57+20];
	add.s32 	%r200, %r40, %r41;
	st.shared.f32 	[%r200], %f149;
	st.shared.f32 	[%r200+4], %f150;
	st.shared.f32 	[%r200+8], %f151;
	bar.sync 	0;
	@%p16 bra 	$L__BB0_32;
	setp.lt.u32 	%p17, %r35, 4;
	mov.b64 	%rd89, 0;
	@%p17 bra 	$L__BB0_27;
	mov.b64 	%rd89, 0;
$L__BB0_26:
	.pragma "nounroll";
	cvt.u32.u64 	%r201, %rd89;
	mov.u32 	%r202, sharedPos;
	mad.lo.s32 	%r203, %r201, 12, %r202;
	ld.shared.v4.f32 	{%f153, %f154, %f155, %f156}, [%r203];
	add.s32 	%r204, %r203, %r41;
	ld.shared.f32 	%f157, [%r204];
	ld.shared.f32 	%f158, [%r204+4];
	ld.shared.f32 	%f159, [%r204+8];
	sub.f32 	%f160, %f153, %f1037;
	sub.f32 	%f161, %f154, %f1036;
	sub.f32 	%f162, %f155, %f1035;
	mul.f32 	%f163, %f161, %f161;
	fma.rn.f32 	%f164, %f160, %f160, %f163;
	fma.rn.f32 	%f165, %f162, %f162, %f164;
	add.f32 	%f166, %f1, %f165;
	add.f32 	%f167, %f1, %f166;
	rcp.rn.f32 	%f168, %f166;
	sqrt.rn.f32 	%f169, %f168;
	mul.f32 	%f170, %f169, %f168;
	cvt.f64.f32 	%fd1, %f170;
	mul.f64 	%fd2, %fd1, 0d3FA45F306DC9C89B;
	cvt.rn.f32.f64 	%f171, %fd2;
	mul.f32 	%f172, %f161, %f158;
	fma.rn.f32 	%f173, %f160, %f157, %f172;
	fma.rn.f32 	%f174, %f162, %f159, %f173;
	mul.f32 	%f175, %f160, %f174;
	fma.rn.f32 	%f176, %f157, %f167, %f175;
	fma.rn.f32 	%f177, %f176, %f171, %f1007;
	mul.f32 	%f178, %f161, %f174;
	fma.rn.f32 	%f179, %f158, %f167, %f178;
	fma.rn.f32 	%f180, %f179, %f171, %f1006;
	mul.f32 	%f181, %f162, %f174;
	fma.rn.f32 	%f182, %f159, %f167, %f181;
	fma.rn.f32 	%f183, %f182, %f171, %f1005;
	ld.shared.v4.f32 	{%f184, %f185, %f186, %f187}, [%r203+16];
	ld.shared.f32 	%f188, [%r204+12];
	ld.shared.f32 	%f189, [%r204+16];
	ld.shared.f32 	%f190, [%r204+20];
	sub.f32 	%f191, %f156, %f1037;
	sub.f32 	%f192, %f184, %f1036;
	sub.f32 	%f193, %f185, %f1035;
	mul.f32 	%f194, %f192, %f192;
	fma.rn.f32 	%f195, %f191, %f191, %f194;
	fma.rn.f32 	%f196, %f193, %f193, %f195;
	add.f32 	%f197, %f1, %f196;
	add.f32 	%f198, %f1, %f197;
	rcp.rn.f32 	%f199, %f197;
	sqrt.rn.f32 	%f200, %f199;
	mul.f32 	%f201, %f200, %f199;
	cvt.f64.f32 	%fd3, %f201;
	mul.f64 	%fd4, %fd3, 0d3FA45F306DC9C89B;
	cvt.rn.f32.f64 	%f202, %fd4;
	mul.f32 	%f203, %f192, %f189;
	fma.rn.f32 	%f204, %f191, %f188, %f203;
	fma.rn.f32 	%f205, %f193, %f190, %f204;
	mul.f32 	%f206, %f191, %f205;
	fma.rn.f32 	%f207, %f188, %f198, %f206;
	fma.rn.f32 	%f208, %f207, %f202, %f177;
	mul.f32 	%f209, %f192, %f205;
	fma.rn.f32 	%f210, %f189, %f198, %f209;
	fma.rn.f32 	%f211, %f210, %f202, %f180;
	mul.f32 	%f212, %f193, %f205;
	fma.rn.f32 	%f213, %f190, %f198, %f212;
	fma.rn.f32 	%f214, %f213, %f202, %f183;
	ld.shared.v4.f32 	{%f215, %f216, %f217, %f218}, [%r203+32];
	ld.shared.f32 	%f219, [%r204+24];
	ld.shared.f32 	%f220, [%r204+28];
	ld.shared.f32 	%f221, [%r204+32];
	sub.f32 	%f222, %f186, %f1037;
	sub.f32 	%f223, %f187, %f1036;
	sub.f32 	%f224, %f215, %f1035;
	mul.f32 	%f225, %f223, %f223;
	fma.rn.f32 	%f226, %f222, %f222, %f225;
	fma.rn.f32 	%f227, %f224, %f224, %f226;
	add.f32 	%f228, %f1, %f227;
	add.f32 	%f229, %f1, %f228;
	rcp.rn.f32 	%f230, %f228;
	sqrt.rn.f32 	%f231, %f230;
	mul.f32 	%f232, %f231, %f230;
	cvt.f64.f32 	%fd5, %f232;
	mul.f64 	%fd6, %fd5, 0d3FA45F306DC9C89B;
	cvt.rn.f32.f64 	%f233, %fd6;
	mul.f32 	%f234, %f223, %f220;
	fma.rn.f32 	%f235, %f222, %f219, %f234;
	fma.rn.f32 	%f236, %f224, %f221, %f235;
	mul.f32 	%f237, %f222, %f236;
	fma.rn.f32 	%f238, %f219, %f229, %f237;
	fma.rn.f32 	%f239, %f238, %f233, %f208;
	mul.f32 	%f240, %f223, %f236;
	fma.rn.f32 	%f241, %f220, %f229, %f240;
	fma.rn.f32 	%f242, %f241, %f233, %f211;
	mul.f32 	%f243, %f224, %f236;
	fma.rn.f32 	%f244, %f221, %f229, %f243;
	fma.rn.f32 	%f245, %f244, %f233, %f214;
	ld.shared.f32 	%f246, [%r204+36];
	ld.shared.f32 	%f247, [%r204+40];
	ld.shared.f32 	%f248, [%r204+44];
	sub.f32 	%f249, %f216, %f1037;
	sub.f32 	%f250, %f217, %f1036;
	sub.f32 	%f251, %f218, %f1035;
	mul.f32 	%f252, %f250, %f250;
	fma.rn.f32 	%f253, %f249, %f249, %f252;
	fma.rn.f32 	%f254, %f251, %f251, %f253;
	add.f32 	%f255, %f1, %f254;
	add.f32 	%f256, %f1, %f255;
	rcp.rn.f32 	%f257, %f255;
	sqrt.rn.f32 	%f258, %f257;
	mul.f32 	%f259, %f258, %f257;
	cvt.f64.f32 	%fd7, %f259;
	mul.f64 	%fd8, %fd7, 0d3FA45F306DC9C89B;
	cvt.rn.f32.f64 	%f260, %fd8;
	mul.f32 	%f261, %f250, %f247;
	fma.rn.f32 	%f262, %f249, %f246, %f261;
	fma.rn.f32 	%f263, %f251, %f248, %f262;
	mul.f32 	%f264, %f249, %f263;
	fma.rn.f32 	%f265, %f246, %f256, %f264;
	fma.rn.f32 	%f1007, %f265, %f260, %f239;
	mul.f32 	%f266, %f250, %f263;
	fma.rn.f32 	%f267, %f247, %f256, %f266;
	fma.rn.f32 	%f1006, %f267, %f260, %f242;
	mul.f32 	%f268, %f251, %f263;
	fma.rn.f32 	%f269, %f248, %f256, %f268;
	fma.rn.f32 	%f1005, %f269, %f260, %f245;
	add.s64 	%rd89, %rd89, 4;
	cvt.u32.u64 	%r205, %rd89;
	setp.ne.s32 	%p18, %r205, %r44;
	@%p18 bra 	$L__BB0_26;
$L__BB0_27:
	and.b32  	%r206, %r35, 3;
	setp.eq.s32 	%p19, %r206, 0;
	@%p19 bra 	$L__BB0_32;
	setp.eq.s32 	%p20, %r206, 1;
	@%p20 bra 	$L__BB0_30;
	cvt.u32.u64 	%r207, %rd89;
	mov.u32 	%r208, sharedPos;
	mad.lo.s32 	%r209, %r207, 12, %r208;
	ld.shared.f32 	%f271, [%r209];
	ld.shared.f32 	%f272, [%r209+4];
	ld.shared.f32 	%f273, [%r209+8];
	add.s32 	%r210, %r209, %r41;
	ld.shared.f32 	%f274, [%r210];
	ld.shared.f32 	%f275, [%r210+4];
	ld.shared.f32 	%f276, [%r210+8];
	sub.f32 	%f277, %f271, %f1037;
	sub.f32 	%f278, %f272, %f1036;
	sub.f32 	%f279, %f273, %f1035;
	mul.f32 	%f280, %f278, %f278;
	fma.rn.f32 	%f281, %f277, %f277, %f280;
	fma.rn.f32 	%f282, %f279, %f279, %f281;
	add.f32 	%f283, %f1, %f282;
	add.f32 	%f284, %f1, %f283;
	rcp.rn.f32 	%f285, %f283;
	sqrt.rn.f32 	%f286, %f285;
	mul.f32 	%f287, %f286, %f285;
	cvt.f64.f32 	%fd9, %f287;
	mul.f64 	%fd10, %fd9, 0d3FA45F306DC9C89B;
	cvt.rn.f32.f64 	%f288, %fd10;
	mul.f32 	%f289, %f278, %f275;
	fma.rn.f32 	%f290, %f277, %f274, %f289;
	fma.rn.f32 	%f291, %f279, %f276, %f290;
	mul.f32 	%f292, %f277, %f291;
	fma.rn.f32 	%f293, %f274, %f284, %f292;
	fma.rn.f32 	%f294, %f293, %f288, %f1007;
	mul.f32 	%f295, %f278, %f291;
	fma.rn.f32 	%f296, %f275, %f284, %f295;
	fma.rn.f32 	%f297, %f296, %f288, %f1006;
	mul.f32 	%f298, %f279, %f291;
	fma.rn.f32 	%f299, %f276, %f284, %f298;
	fma.rn.f32 	%f300, %f299, %f288, %f1005;
	ld.shared.f32 	%f301, [%r209+12];
	ld.shared.f32 	%f302, [%r209+16];
	ld.shared.f32 	%f303, [%r209+20];
	ld.shared.f32 	%f304, [%r210+12];
	ld.shared.f32 	%f305, [%r210+16];
	ld.shared.f32 	%f306, [%r210+20];
	sub.f32 	%f307, %f301, %f1037;
	sub.f32 	%f308, %f302, %f1036;
	sub.f32 	%f309, %f303, %f1035;
	mul.f32 	%f310, %f308, %f308;
	fma.rn.f32 	%f311, %f307, %f307, %f310;
	fma.rn.f32 	%f312, %f309, %f309, %f311;
	add.f32 	%f313, %f1, %f312;
	add.f32 	%f314, %f1, %f313;
	rcp.rn.f32 	%f315, %f313;
	sqrt.rn.f32 	%f316, %f315;
	mul.f32 	%f317, %f316, %f315;
	cvt.f64.f32 	%fd11, %f317;
	mul.f64 	%fd12, %fd11, 0d3FA45F306DC9C89B;
	cvt.rn.f32.f64 	%f318, %fd12;
	mul.f32 	%f319, %f308, %f305;
	fma.rn.f32 	%f320, %f307, %f304, %f319;
	fma.rn.f32 	%f321, %f309, %f306, %f320;
	mul.f32 	%f322, %f307, %f321;
	fma.rn.f32 	%f323, %f304, %f314, %f322;
	fma.rn.f32 	%f1007, %f323, %f318, %f294;
	mul.f32 	%f324, %f308, %f321;
	fma.rn.f32 	%f325, %f305, %f314, %f324;
	fma.rn.f32 	%f1006, %f325, %f318, %f297;
	mul.f32 	%f326, %f309, %f321;
	fma.rn.f32 	%f327, %f306, %f314, %f326;
	fma.rn.f32 	%f1005, %f327, %f318, %f300;
	add.s64 	%rd89, %rd89, 2;
$L__BB0_30:
	and.b32  	%r211, %r35, 1;
	setp.eq.b32 	%p21, %r211, 1;
	not.pred 	%p22, %p21;
	@%p22 bra 	$L__BB0_32;
	cvt.u32.u64 	%r212, %rd89;
	mov.u32 	%r213, sharedPos;
	mad.lo.s32 	%r214, %r212, 12, %r213;
	ld.shared.f32 	%f328, [%r214];
	ld.shared.f32 	%f329, [%r214+4];
	ld.shared.f32 	%f330, [%r214+8];
	add.s32 	%r215, %r214, %r41;
	ld.shared.f32 	%f331, [%r215];
	ld.shared.f32 	%f332, [%r215+4];
	ld.shared.f32 	%f333, [%r215+8];
	sub.f32 	%f334, %f328, %f1037;
	sub.f32 	%f335, %f329, %f1036;
	sub.f32 	%f336, %f330, %f1035;
	mul.f32 	%f337, %f335, %f335;
	fma.rn.f32 	%f338, %f334, %f334, %f337;
	fma.rn.f32 	%f339, %f336, %f336, %f338;
	add.f32 	%f340, %f1, %f339;
	add.f32 	%f341, %f1, %f340;
	rcp.rn.f32 	%f342, %f340;
	sqrt.rn.f32 	%f343, %f342;
	mul.f32 	%f344, %f343, %f342;
	cvt.f64.f32 	%fd13, %f344;
	mul.f64 	%fd14, %fd13, 0d3FA45F306DC9C89B;
	cvt.rn.f32.f64 	%f345, %fd14;
	mul.f32 	%f346, %f335, %f332;
	fma.rn.f32 	%f347, %f334, %f331, %f346;
	fma.rn.f32 	%f348, %f336, %f333, %f347;
	mul.f32 	%f349, %f334, %f348;
	fma.rn.f32 	%f350, %f331, %f341, %f349;
	fma.rn.f32 	%f1007, %f350, %f345, %f1007;
	mul.f32 	%f351, %f335, %f348;
	fma.rn.f32 	%f352, %f332, %f341, %f351;
	fma.rn.f32 	%f1006, %f352, %f345, %f1006;
	mul.f32 	%f353, %f336, %f348;
	fma.rn.f32 	%f354, %f333, %f341, %f353;
	fma.rn.f32 	%f1005, %f354, %f345, %f1005;
$L__BB0_32:
	bar.sync 	0;
	add.s32 	%r304, %r304, 1;
	setp.ne.s32 	%p23, %r304, %r38;
	@%p23 bra 	$L__BB0_18;
$L__BB0_33:
	setp.lt.s32 	%p24, %r42, 1;
	@%p24 bra 	$L__BB0_51;
	setp.ge.u32 	%p25, %r37, %r42;
	@%p25 bra 	$L__BB0_41;
	setp.lt.s32 	%p26, %r4, 1;
	@%p26 bra 	$L__BB0_40;
	mov.b32 	%r311, 0;
	mov.u32 	%r312, %r311;
	mov.u32 	%r313, %r311;
$L__BB0_37:
	shl.b32 	%r217, %r311, 1;
	add.s32 	%r218, %r217, %r39;
	mul.wide.s32 	%rd60, %r218, 4;
	add.s64 	%rd9, %rd1, %rd60;
	ld.global.u32 	%r64, [%rd9];
	add.s32 	%r313, %r64, %r313;
	mad.lo.s32 	%r66, %r38, %r35, %r37;
	setp.ge.s32 	%p27, %r66, %r313;
	@%p27 bra 	$L__BB0_39;
	ld.global.u32 	%r219, [%rd9+-4];
	sub.s32 	%r220, %r66, %r312;
	add.s32 	%r310, %r220, %r219;
	bra.uni 	$L__BB0_40;
$L__BB0_39:
	add.s32 	%r312, %r64, %r312;
	add.s32 	%r311, %r311, 1;
	setp.ne.s32 	%p28, %r311, %r4;
	@%p28 bra 	$L__BB0_37;
$L__BB0_40:
	shl.b32 	%r221, %r310, 1;
	mul.wide.s32 	%rd61, %r221, 12;
	add.s64 	%rd62, %rd2, %rd61;
	ld.global.f32 	%f355, [%rd62];
	ld.global.f32 	%f356, [%rd62+4];
	ld.global.f32 	%f357, [%rd62+8];
	st.shared.f32 	[%r40], %f355;
	st.shared.f32 	[%r40+4], %f356;
	st.shared.f32 	[%r40+8], %f357;
	ld.global.f32 	%f358, [%rd62+12];
	ld.global.f32 	%f359, [%rd62+16];
	ld.global.f32 	%f360, [%rd62+20];
	add.s32 	%r222, %r40, %r41;
	st.shared.f32 	[%r222], %f358;
	st.shared.f32 	[%r222+4], %f359;
	st.shared.f32 	[%r222+8], %f360;
$L__BB0_41:
	setp.ge.u32 	%p29, %r37, %r35;
	bar.sync 	0;
	@%p29 bra 	$L__BB0_50;
	setp.lt.u32 	%p30, %r42, 4;
	mov.b64 	%rd93, 0;
	@%p30 bra 	$L__BB0_45;
	mov.b64 	%rd91, 0;
$L__BB0_44:
	.pragma "nounroll";
	cvt.u32.u64 	%r223, %rd91;
	mov.u32 	%r224, sharedPos;
	mad.lo.s32 	%r225, %r223, 12, %r224;
	ld.shared.v4.f32 	{%f362, %f363, %f364, %f365}, [%r225];
	add.s32 	%r226, %r225, %r41;
	ld.shared.f32 	%f366, [%r226];
	ld.shared.f32 	%f367, [%r226+4];
	ld.shared.f32 	%f368, [%r226+8];
	sub.f32 	%f369, %f362, %f1037;
	sub.f32 	%f370, %f363, %f1036;
	sub.f32 	%f371, %f364, %f1035;
	mul.f32 	%f372, %f370, %f370;
	fma.rn.f32 	%f373, %f369, %f369, %f372;
	fma.rn.f32 	%f374, %f371, %f371, %f373;
	add.f32 	%f375, %f1, %f374;
	add.f32 	%f376, %f1, %f375;
	rcp.rn.f32 	%f377, %f375;
	sqrt.rn.f32 	%f378, %f377;
	mul.f32 	%f379, %f378, %f377;
	cvt.f64.f32 	%fd15, %f379;
	mul.f64 	%fd16, %fd15, 0d3FA45F306DC9C89B;
	cvt.rn.f32.f64 	%f380, %fd16;
	mul.f32 	%f381, %f370, %f367;
	fma.rn.f32 	%f382, %f369, %f366, %f381;
	fma.rn.f32 	%f383, %f371, %f368, %f382;
	mul.f32 	%f384, %f369, %f383;
	fma.rn.f32 	%f385, %f366, %f376, %f384;
	fma.rn.f32 	%f386, %f385, %f380, %f1007;
	mul.f32 	%f387, %f370, %f383;
	fma.rn.f32 	%f388, %f367, %f376, %f387;
	fma.rn.f32 	%f389, %f388, %f380, %f1006;
	mul.f32 	%f390, %f371, %f383;
	fma.rn.f32 	%f391, %f368, %f376, %f390;
	fma.rn.f32 	%f392, %f391, %f380, %f1005;
	ld.shared.v4.f32 	{%f393, %f394, %f395, %f396}, [%r225+16];
	ld.shared.f32 	%f397, [%r226+12];
	ld.shared.f32 	%f398, [%r226+16];
	ld.shared.f32 	%f399, [%r226+20];
	sub.f32 	%f400, %f365, %f1037;
	sub.f32 	%f401, %f393, %f1036;
	sub.f32 	%f402, %f394, %f1035;
	mul.f32 	%f403, %f401, %f401;
	fma.rn.f32 	%f404, %f400, %f400, %f403;
	fma.rn.f32 	%f405, %f402, %f402, %f404;
	add.f32 	%f406, %f1, %f405;
	add.f32 	%f407, %f1, %f406;
	rcp.rn.f32 	%f408, %f406;
	sqrt.rn.f32 	%f409, %f408;
	mul.f32 	%f410, %f409, %f408;
	cvt.f64.f32 	%fd17, %f410;
	mul.f64 	%fd18, %fd17, 0d3FA45F306DC9C89B;
	cvt.rn.f32.f64 	%f411, %fd18;
	mul.f32 	%f412, %f401, %f398;
	fma.rn.f32 	%f413, %f400, %f397, %f412;
	fma.rn.f32 	%f414, %f402, %f399, %f413;
	mul.f32 	%f415, %f400, %f414;
	fma.rn.f32 	%f416, %f397, %f407, %f415;
	fma.rn.f32 	%f417, %f416, %f411, %f386;
	mul.f32 	%f418, %f401, %f414;
	fma.rn.f32 	%f419, %f398, %f407, %f418;
	fma.rn.f32 	%f420, %f419, %f411, %f389;
	mul.f32 	%f421, %f402, %f414;
	fma.rn.f32 	%f422, %f399, %f407, %f421;
	fma.rn.f32 	%f423, %f422, %f411, %f392;
	ld.shared.v4.f32 	{%f424, %f425, %f426, %f427}, [%r225+32];
	ld.shared.f32 	%f428, [%r226+24];
	ld.shared.f32 	%f429, [%r226+28];
	ld.shared.f32 	%f430, [%r226+32];
	sub.f32 	%f431, %f395, %f1037;
	sub.f32 	%f432, %f396, %f1036;
	sub.f32 	%f433, %f424, %f1035;
	mul.f32 	%f434, %f432, %f432;
	fma.rn.f32 	%f435, %f431, %f431, %f434;
	fma.rn.f32 	%f436, %f433, %f433, %f435;
	add.f32 	%f437, %f1, %f436;
	add.f32 	%f438, %f1, %f437;
	rcp.rn.f32 	%f439, %f437;
	sqrt.rn.f32 	%f440, %f439;
	mul.f32 	%f441, %f440, %f439;
	cvt.f64.f32 	%fd19, %f441;
	mul.f64 	%fd20, %fd19, 0d3FA45F306DC9C89B;
	cvt.rn.f32.f64 	%f442, %fd20;
	mul.f32 	%f443, %f432, %f429;
	fma.rn.f32 	%f444, %f431, %f428, %f443;
	fma.rn.f32 	%f445, %f433, %f430, %f444;
	mul.f32 	%f446, %f431, %f445;
	fma.rn.f32 	%f447, %f428, %f438, %f446;
	fma.rn.f32 	%f448, %f447, %f442, %f417;
	mul.f32 	%f449, %f432, %f445;
	fma.rn.f32 	%f450, %f429, %f438, %f449;
	fma.rn.f32 	%f451, %f450, %f442, %f420;
	mul.f32 	%f452, %f433, %f445;
	fma.rn.f32 	%f453, %f430, %f438, %f452;
	fma.rn.f32 	%f454, %f453, %f442, %f423;
	ld.shared.f32 	%f455, [%r226+36];
	ld.shared.f32 	%f456, [%r226+40];
	ld.shared.f32 	%f457, [%r226+44];
	sub.f32 	%f458, %f425, %f1037;
	sub.f32 	%f459, %f426, %f1036;
	sub.f32 	%f460, %f427, %f1035;
	mul.f32 	%f461, %f459, %f459;
	fma.rn.f32 	%f462, %f458, %f458, %f461;
	fma.rn.f32 	%f463, %f460, %f460, %f462;
	add.f32 	%f464, %f1, %f463;
	add.f32 	%f465, %f1, %f464;
	rcp.rn.f32 	%f466, %f464;
	sqrt.rn.f32 	%f467, %f466;
	mul.f32 	%f468, %f467, %f466;
	cvt.f64.f32 	%fd21, %f468;
	mul.f64 	%fd22, %fd21, 0d3FA45F306DC9C89B;
	cvt.rn.f32.f64 	%f469, %fd22;
	mul.f32 	%f470, %f459, %f456;
	fma.rn.f32 	%f471, %f458, %f455, %f470;
	fma.rn.f32 	%f472, %f460, %f457, %f471;
	mul.f32 	%f473, %f458, %f472;
	fma.rn.f32 	%f474, %f455, %f465, %f473;
	fma.rn.f32 	%f1007, %f474, %f469, %f448;
	mul.f32 	%f475, %f459, %f472;
	fma.rn.f32 	%f476, %f456, %f465, %f475;
	fma.rn.f32 	%f1006, %f476, %f469, %f451;
	mul.f32 	%f477, %f460, %f472;
	fma.rn.f32 	%f478, %f457, %f465, %f477;
	fma.rn.f32 	%f1005, %f478, %f469, %f454;
	add.s64 	%rd91, %rd91, 4;
	cvt.u64.u32 	%rd65, %r43;
	and.b64  	%rd93, %rd65, 2147483644;
	setp.ne.s64 	%p31, %rd91, %rd93;
	@%p31 bra 	$L__BB0_44;
$L__BB0_45:
	cvt.u64.u32 	%rd66, %r43;
	and.b64  	%rd67, %rd66, 3;
	setp.eq.s64 	%p32, %rd67, 0;
	@%p32 bra 	$L__BB0_50;
	and.b32  	%r227, %r43, 3;
	setp.eq.s32 	%p33, %r227, 1;
	@%p33 bra 	$L__BB0_48;
	cvt.u32.u64 	%r228, %rd93;
	mov.u32 	%r229, sharedPos;
	mad.lo.s32 	%r230, %r228, 12, %r229;
	ld.shared.f32 	%f480, [%r230];
	ld.shared.f32 	%f481, [%r230+4];
	ld.shared.f32 	%f482, [%r230+8];
	add.s32 	%r231, %r230, %r41;
	ld.shared.f32 	%f483, [%r231];
	ld.shared.f32 	%f484, [%r231+4];
	ld.shared.f32 	%f485, [%r231+8];
	sub.f32 	%f486, %f480, %f1037;
	sub.f32 	%f487, %f481, %f1036;
	sub.f32 	%f488, %f482, %f1035;
	mul.f32 	%f489, %f487, %f487;
	fma.rn.f32 	%f490, %f486, %f486, %f489;
	fma.rn.f32 	%f491, %f488, %f488, %f490;
	add.f32 	%f492, %f1, %f491;
	add.f32 	%f493, %f1, %f492;
	rcp.rn.f32 	%f494, %f492;
	sqrt.rn.f32 	%f495, %f494;
	mul.f32 	%f496, %f495, %f494;
	cvt.f64.f32 	%fd23, %f496;
	mul.f64 	%fd24, %fd23, 0d3FA45F306DC9C89B;
	cvt.rn.f32.f64 	%f497, %fd24;
	mul.f32 	%f498, %f487, %f484;
	fma.rn.f32 	%f499, %f486, %f483, %f498;
	fma.rn.f32 	%f500, %f488, %f485, %f499;
	mul.f32 	%f501, %f486, %f500;
	fma.rn.f32 	%f502, %f483, %f493, %f501;
	fma.rn.f32 	%f503, %f502, %f497, %f1007;
	mul.f32 	%f504, %f487, %f500;
	fma.rn.f32 	%f505, %f484, %f493, %f504;
	fma.rn.f32 	%f506, %f505, %f497, %f1006;
	mul.f32 	%f507, %f488, %f500;
	fma.rn.f32 	%f508, %f485, %f493, %f507;
	fma.rn.f32 	%f509, %f508, %f497, %f1005;
	ld.shared.f32 	%f510, [%r230+12];
	ld.shared.f32 	%f511, [%r230+16];
	ld.shared.f32 	%f512, [%r230+20];
	ld.shared.f32 	%f513, [%r231+12];
	ld.shared.f32 	%f514, [%r231+16];
	ld.shared.f32 	%f515, [%r231+20];
	sub.f32 	%f516, %f510, %f1037;
	sub.f32 	%f517, %f511, %f1036;
	sub.f32 	%f518, %f512, %f1035;
	mul.f32 	%f519, %f517, %f517;
	fma.rn.f32 	%f520, %f516, %f516, %f519;
	fma.rn.f32 	%f521, %f518, %f518, %f520;
	add.f32 	%f522, %f1, %f521;
	add.f32 	%f523, %f1, %f522;
	rcp.rn.f32 	%f524, %f522;
	sqrt.rn.f32 	%f525, %f524;
	mul.f32 	%f526, %f525, %f524;
	cvt.f64.f32 	%fd25, %f526;
	mul.f64 	%fd26, %fd25, 0d3FA45F306DC9C89B;
	cvt.rn.f32.f64 	%f527, %fd26;
	mul.f32 	%f528, %f517, %f514;
	fma.rn.f32 	%f529, %f516, %f513, %f528;
	fma.rn.f32 	%f530, %f518, %f515, %f529;
	mul.f32 	%f531, %f516, %f530;
	fma.rn.f32 	%f532, %f513, %f523, %f531;
	fma.rn.f32 	%f1007, %f532, %f527, %f503;
	mul.f32 	%f533, %f517, %f530;
	fma.rn.f32 	%f534, %f514, %f523, %f533;
	fma.rn.f32 	%f1006, %f534, %f527, %f506;
	mul.f32 	%f535, %f518, %f530;
	fma.rn.f32 	%f536, %f515, %f523, %f535;
	fma.rn.f32 	%f1005, %f536, %f527, %f509;
	add.s64 	%rd93, %rd93, 2;
$L__BB0_48:
	and.b32  	%r232, %r43, 1;
	setp.eq.b32 	%p34, %r232, 1;
	not.pred 	%p35, %p34;
	@%p35 bra 	$L__BB0_50;
	cvt.u32.u64 	%r233, %rd93;
	mov.u32 	%r234, sharedPos;
	mad.lo.s32 	%r235, %r233, 12, %r234;
	ld.shared.f32 	%f537, [%r235];
	ld.shared.f32 	%f538, [%r235+4];
	ld.shared.f32 	%f539, [%r235+8];
	add.s32 	%r236, %r235, %r41;
	ld.shared.f32 	%f540, [%r236];
	ld.shared.f32 	%f541, [%r236+4];
	ld.shared.f32 	%f542, [%r236+8];
	sub.f32 	%f543, %f537, %f1037;
	sub.f32 	%f544, %f538, %f1036;
	sub.f32 	%f545, %f539, %f1035;
	mul.f32 	%f546, %f544, %f544;
	fma.rn.f32 	%f547, %f543, %f543, %f546;
	fma.rn.f32 	%f548, %f545, %f545, %f547;
	add.f32 	%f549, %f1, %f548;
	add.f32 	%f550, %f1, %f549;
	rcp.rn.f32 	%f551, %f549;
	sqrt.rn.f32 	%f552, %f551;
	mul.f32 	%f553, %f552, %f551;
	cvt.f64.f32 	%fd27, %f553;
	mul.f64 	%fd28, %fd27, 0d3FA45F306DC9C89B;
	cvt.rn.f32.f64 	%f554, %fd28;
	mul.f32 	%f555, %f544, %f541;
	fma.rn.f32 	%f556, %f543, %f540, %f555;
	fma.rn.f32 	%f557, %f545, %f542, %f556;
	mul.f32 	%f558, %f543, %f557;
	fma.rn.f32 	%f559, %f540, %f550, %f558;
	fma.rn.f32 	%f1007, %f559, %f554, %f1007;
	mul.f32 	%f560, %f544, %f557;
	fma.rn.f32 	%f561, %f541, %f550, %f560;
	fma.rn.f32 	%f1006, %f561, %f554, %f1006;
	mul.f32 	%f562, %f545, %f557;
	fma.rn.f32 	%f563, %f542, %f550, %f562;
	fma.rn.f32 	%f1005, %f563, %f554, %f1005;
$L__BB0_50:
	bar.sync 	0;
$L__BB0_51:
	ld.param.u64 	%rd86, [_Z6kerneliP6float3S0_PjS1_S1_S1_if_param_2];
	cvta.to.global.u64 	%rd68, %rd86;
	mul.wide.u32 	%rd69, %r46, 12;
	add.s64 	%rd70, %rd68, %rd69;
	st.global.f32 	[%rd70], %f1007;
	st.global.f32 	[%rd70+4], %f1006;
	st.global.f32 	[%rd70+8], %f1005;
	add.s32 	%r303, %r303, 1;
	setp.ne.s32 	%p36, %r303, %r36;
	@%p36 bra 	$L__BB0_16;
$L__BB0_52:
	mul.lo.s32 	%r237, %r36, %r35;
	sub.s32 	%r72, %r2, %r237;
	setp.eq.s32 	%p37, %r72, 0;
	@%p37 bra 	$L__BB0_92;
	mov.u32 	%r73, %tid.x;
	setp.ge.u32 	%p38, %r73, %r72;
	@%p38 bra 	$L__BB0_55;
	add.s32 	%r238, %r1, %r73;
	mad.lo.s32 	%r239, %r36, %r34, %r238;
	shl.b32 	%r240, %r239, 1;
	mul.wide.u32 	%rd71, %r240, 12;
	add.s64 	%rd72, %rd2, %rd71;
	ld.global.f32 	%f1037, [%rd72];
	ld.global.f32 	%f1036, [%rd72+4];
	ld.global.f32 	%f1035, [%rd72+8];
$L__BB0_55:
	ld.param.u32 	%r287, [_Z6kerneliP6float3S0_PjS1_S1_S1_if_param_7];
	div.s32 	%r74, %r302, %r35;
	setp.lt.s32 	%p39, %r74, 1;
	mov.u32 	%r242, sharedPos;
	mad.lo.s32 	%r75, %r73, 12, %r242;
	mul.lo.s32 	%r76, %r287, 12;
	mov.b32 	%r323, 0;
	mov.f32 	%f1056, 0f00000000;
	mov.f32 	%f1057, %f1056;
	mov.f32 	%f1058, %f1056;
	@%p39 bra 	$L__BB0_72;
	ld.param.f32 	%f985, [_Z6kerneliP6float3S0_PjS1_S1_S1_if_param_8];
	mul.f32 	%f77, %f985, %f985;
	mov.f32 	%f1058, 0f00000000;
	mov.b32 	%r315, 0;
	mov.u32 	%r323, %r315;
	mov.f32 	%f1057, %f1058;
	mov.f32 	%f1056, %f1058;
$L__BB0_57:
	setp.lt.s32 	%p40, %r4, 1;
	mad.lo.s32 	%r79, %r315, %r35, %r73;
	@%p40 bra 	$L__BB0_62;
	mov.b32 	%r317, 0;
	mov.u32 	%r318, %r317;
	mov.u32 	%r319, %r317;
$L__BB0_59:
	shl.b32 	%r245, %r317, 1;
	add.s32 	%r246, %r3, %r245;
	add.s32 	%r247, %r246, 1;
	mul.wide.s32 	%rd73, %r247, 4;
	add.s64 	%rd16, %rd1, %rd73;
	ld.global.u32 	%r83, [%rd16];
	add.s32 	%r319, %r83, %r319;
	setp.ge.s32 	%p41, %r79, %r319;
	@%p41 bra 	$L__BB0_61;
	ld.global.u32 	%r248, [%rd16+-4];
	sub.s32 	%r249, %r79, %r318;
	add.s32 	%r323, %r249, %r248;
	bra.uni 	$L__BB0_62;
$L__BB0_61:
	add.s32 	%r318, %r83, %r318;
	add.s32 	%r317, %r317, 1;
	setp.ne.s32 	%p42, %r317, %r4;
	@%p42 bra 	$L__BB0_59;
$L__BB0_62:
	setp.ge.u32 	%p43, %r73, %r72;
	shl.b32 	%r250, %r323, 1;
	mul.wide.s32 	%rd74, %r250, 12;
	add.s64 	%rd75, %rd2, %rd74;
	ld.global.f32 	%f566, [%rd75];
	ld.global.f32 	%f567, [%rd75+4];
	ld.global.f32 	%f568, [%rd75+8];
	st.shared.f32 	[%r75], %f566;
	st.shared.f32 	[%r75+4], %f567;
	st.shared.f32 	[%r75+8], %f568;
	ld.global.f32 	%f569, [%rd75+12];
	ld.global.f32 	%f570, [%rd75+16];
	ld.global.f32 	%f571, [%rd75+20];
	add.s32 	%r251, %r75, %r76;
	st.shared.f32 	[%r251], %f569;
	st.shared.f32 	[%r251+4], %f570;
	st.shared.f32 	[%r251+8], %f571;
	bar.sync 	0;
	@%p43 bra 	$L__BB0_71;
	setp.lt.u32 	%p44, %r35, 4;
	mov.b64 	%rd95, 0;
	@%p44 bra 	$L__BB0_66;
	mov.u32 	%r253, sharedPos;
	add.s32 	%r321, %r253, 24;
	and.b32  	%r254, %r35, -4;
	neg.s32 	%r322, %r254;
	mov.b64 	%rd95, 0;
$L__BB0_65:
	.pragma "nounroll";
	ld.shared.v4.f32 	{%f573, %f574, %f575, %f576}, [%r321+-24];
	add.s32 	%r255, %r321, %r76;
	ld.shared.f32 	%f577, [%r255+-24];
	ld.shared.f32 	%f578, [%r255+-20];
	ld.shared.f32 	%f579, [%r255+-16];
	sub.f32 	%f580, %f573, %f1037;
	sub.f32 	%f581, %f574, %f1036;
	sub.f32 	%f582, %f575, %f1035;
	mul.f32 	%f583, %f581, %f581;
	fma.rn.f32 	%f584, %f580, %f580, %f583;
	fma.rn.f32 	%f585, %f582, %f582, %f584;
	add.f32 	%f586, %f77, %f585;
	add.f32 	%f587, %f77, %f586;
	rcp.rn.f32 	%f588, %f586;
	sqrt.rn.f32 	%f589, %f588;
	mul.f32 	%f590, %f589, %f588;
	cvt.f64.f32 	%fd29, %f590;
	mul.f64 	%fd30, %fd29, 0d3FA45F306DC9C89B;
	cvt.rn.f32.f64 	%f591, %fd30;
	mul.f32 	%f592, %f581, %f578;
	fma.rn.f32 	%f593, %f580, %f577, %f592;
	fma.rn.f32 	%f594, %f582, %f579, %f593;
	mul.f32 	%f595, %f580, %f594;
	fma.rn.f32 	%f596, %f577, %f587, %f595;
	fma.rn.f32 	%f597, %f596, %f591, %f1058;
	mul.f32 	%f598, %f581, %f594;
	fma.rn.f32 	%f599, %f578, %f587, %f598;
	fma.rn.f32 	%f600, %f599, %f591, %f1057;
	mul.f32 	%f601, %f582, %f594;
	fma.rn.f32 	%f602, %f579, %f587, %f601;
	fma.rn.f32 	%f603, %f602, %f591, %f1056;
	ld.shared.v4.f32 	{%f604, %f605, %f606, %f607}, [%r321+-8];
	ld.shared.f32 	%f608, [%r255+-12];
	ld.shared.f32 	%f609, [%r255+-8];
	ld.shared.f32 	%f610, [%r255+-4];
	sub.f32 	%f611, %f576, %f1037;
	sub.f32 	%f612, %f604, %f1036;
	sub.f32 	%f613, %f605, %f1035;
	mul.f32 	%f614, %f612, %f612;
	fma.rn.f32 	%f615, %f611, %f611, %f614;
	fma.rn.f32 	%f616, %f613, %f613, %f615;
	add.f32 	%f617, %f77, %f616;
	add.f32 	%f618, %f77, %f617;
	rcp.rn.f32 	%f619, %f617;
	sqrt.rn.f32 	%f620, %f619;
	mul.f32 	%f621, %f620, %f619;
	cvt.f64.f32 	%fd31, %f621;
	mul.f64 	%fd32, %fd31, 0d3FA45F306DC9C89B;
	cvt.rn.f32.f64 	%f622, %fd32;
	mul.f32 	%f623, %f612, %f609;
	fma.rn.f32 	%f624, %f611, %f608, %f623;
	fma.rn.f32 	%f625, %f613, %f610, %f624;
	mul.f32 	%f626, %f611, %f625;
	fma.rn.f32 	%f627, %f608, %f618, %f626;
	fma.rn.f32 	%f628, %f627, %f622, %f597;
	mul.f32 	%f629, %f612, %f625;
	fma.rn.f32 	%f630, %f609, %f618, %f629;
	fma.rn.f32 	%f631, %f630, %f622, %f600;
	mul.f32 	%f632, %f613, %f625;
	fma.rn.f32 	%f633, %f610, %f618, %f632;
	fma.rn.f32 	%f634, %f633, %f622, %f603;
	ld.shared.v4.f32 	{%f635, %f636, %f637, %f638}, [%r321+8];
	ld.shared.f32 	%f639, [%r255];
	ld.shared.f32 	%f640, [%r255+4];
	ld.shared.f32 	%f641, [%r255+8];
	sub.f32 	%f642, %f606, %f1037;
	sub.f32 	%f643, %f607, %f1036;
	sub.f32 	%f644, %f635, %f1035;
	mul.f32 	%f645, %f643, %f643;
	fma.rn.f32 	%f646, %f642, %f642, %f645;
	fma.rn.f32 	%f647, %f644, %f644, %f646;
	add.f32 	%f648, %f77, %f647;
	add.f32 	%f649, %f77, %f648;
	rcp.rn.f32 	%f650, %f648;
	sqrt.rn.f32 	%f651, %f650;
	mul.f32 	%f652, %f651, %f650;
	cvt.f64.f32 	%fd33, %f652;
	mul.f64 	%fd34, %fd33, 0d3FA45F306DC9C89B;
	cvt.rn.f32.f64 	%f653, %fd34;
	mul.f32 	%f654, %f643, %f640;
	fma.rn.f32 	%f655, %f642, %f639, %f654;
	fma.rn.f32 	%f656, %f644, %f641, %f655;
	mul.f32 	%f657, %f642, %f656;
	fma.rn.f32 	%f658, %f639, %f649, %f657;
	fma.rn.f32 	%f659, %f658, %f653, %f628;
	mul.f32 	%f660, %f643, %f656;
	fma.rn.f32 	%f661, %f640, %f649, %f660;
	fma.rn.f32 	%f662, %f661, %f653, %f631;
	mul.f32 	%f663, %f644, %f656;
	fma.rn.f32 	%f664, %f641, %f649, %f663;
	fma.rn.f32 	%f665, %f664, %f653, %f634;
	ld.shared.f32 	%f666, [%r255+12];
	ld.shared.f32 	%f667, [%r255+16];
	ld.shared.f32 	%f668, [%r255+20];
	sub.f32 	%f669, %f636, %f1037;
	sub.f32 	%f670, %f637, %f1036;
	sub.f32 	%f671, %f638, %f1035;
	mul.f32 	%f672, %f670, %f670;
	fma.rn.f32 	%f673, %f669, %f669, %f672;
	fma.rn.f32 	%f674, %f671, %f671, %f673;
	add.f32 	%f675, %f77, %f674;
	add.f32 	%f676, %f77, %f675;
	rcp.rn.f32 	%f677, %f675;
	sqrt.rn.f32 	%f678, %f677;
	mul.f32 	%f679, %f678, %f677;
	cvt.f64.f32 	%fd35, %f679;
	mul.f64 	%fd36, %fd35, 0d3FA45F306DC9C89B;
	cvt.rn.f32.f64 	%f680, %fd36;
	mul.f32 	%f681, %f670, %f667;
	fma.rn.f32 	%f682, %f669, %f666, %f681;
	fma.rn.f32 	%f683, %f671, %f668, %f682;
	mul.f32 	%f684, %f669, %f683;
	fma.rn.f32 	%f685, %f666, %f676, %f684;
	fma.rn.f32 	%f1058, %f685, %f680, %f659;
	mul.f32 	%f686, %f670, %f683;
	fma.rn.f32 	%f687, %f667, %f676, %f686;
	fma.rn.f32 	%f1057, %f687, %f680, %f662;
	mul.f32 	%f688, %f671, %f683;
	fma.rn.f32 	%f689, %f668, %f676, %f688;
	fma.rn.f32 	%f1056, %f689, %f680, %f665;
	add.s64 	%rd95, %rd95, 4;
	add.s32 	%r322, %r322, 4;
	add.s32 	%r321, %r321, 48;
	setp.ne.s32 	%p45, %r322, 0;
	@%p45 bra 	$L__BB0_65;
$L__BB0_66:
	and.b32  	%r256, %r35, 3;
	setp.eq.s32 	%p46, %r256, 0;
	@%p46 bra 	$L__BB0_71;
	setp.eq.s32 	%p47, %r256, 1;
	@%p47 bra 	$L__BB0_69;
	cvt.u32.u64 	%r257, %rd95;
	mov.u32 	%r258, sharedPos;
	mad.lo.s32 	%r259, %r257, 12, %r258;
	ld.shared.f32 	%f691, [%r259];
	ld.shared.f32 	%f692, [%r259+4];
	ld.shared.f32 	%f693, [%r259+8];
	add.s32 	%r260, %r259, %r76;
	ld.shared.f32 	%f694, [%r260];
	ld.shared.f32 	%f695, [%r260+4];
	ld.shared.f32 	%f696, [%r260+8];
	sub.f32 	%f697, %f691, %f1037;
	sub.f32 	%f698, %f692, %f1036;
	sub.f32 	%f699, %f693, %f1035;
	mul.f32 	%f700, %f698, %f698;
	fma.rn.f32 	%f701, %f697, %f697, %f700;
	fma.rn.f32 	%f702, %f699, %f699, %f701;
	add.f32 	%f703, %f77, %f702;
	add.f32 	%f704, %f77, %f703;
	rcp.rn.f32 	%f705, %f703;
	sqrt.rn.f32 	%f706, %f705;
	mul.f32 	%f707, %f706, %f705;
	cvt.f64.f32 	%fd37, %f707;
	mul.f64 	%fd38, %fd37, 0d3FA45F306DC9C89B;
	cvt.rn.f32.f64 	%f708, %fd38;
	mul.f32 	%f709, %f698, %f695;
	fma.rn.f32 	%f710, %f697, %f694, %f709;
	fma.rn.f32 	%f711, %f699, %f696, %f710;
	mul.f32 	%f712, %f697, %f711;
	fma.rn.f32 	%f713, %f694, %f704, %f712;
	fma.rn.f32 	%f714, %f713, %f708, %f1058;
	mul.f32 	%f715, %f698, %f711;
	fma.rn.f32 	%f716, %f695, %f704, %f715;
	fma.rn.f32 	%f717, %f716, %f708, %f1057;
	mul.f32 	%f718, %f699, %f711;
	fma.rn.f32 	%f719, %f696, %f704, %f718;
	fma.rn.f32 	%f720, %f719, %f708, %f1056;
	ld.shared.f32 	%f721, [%r259+12];
	ld.shared.f32 	%f722, [%r259+16];
	ld.shared.f32 	%f723, [%r259+20];
	ld.shared.f32 	%f724, [%r260+12];
	ld.shared.f32 	%f725, [%r260+16];
	ld.shared.f32 	%f726, [%r260+20];
	sub.f32 	%f727, %f721, %f1037;
	sub.f32 	%f728, %f722, %f1036;
	sub.f32 	%f729, %f723, %f1035;
	mul.f32 	%f730, %f728, %f728;
	fma.rn.f32 	%f731, %f727, %f727, %f730;
	fma.rn.f32 	%f732, %f729, %f729, %f731;
	add.f32 	%f733, %f77, %f732;
	add.f32 	%f734, %f77, %f733;
	rcp.rn.f32 	%f735, %f733;
	sqrt.rn.f32 	%f736, %f735;
	mul.f32 	%f737, %f736, %f735;
	cvt.f64.f32 	%fd39, %f737;
	mul.f64 	%fd40, %fd39, 0d3FA45F306DC9C89B;
	cvt.rn.f32.f64 	%f738, %fd40;
	mul.f32 	%f739, %f728, %f725;
	fma.rn.f32 	%f740, %f727, %f724, %f739;
	fma.rn.f32 	%f741, %f729, %f726, %f740;
	mul.f32 	%f742, %f727, %f741;
	fma.rn.f32 	%f743, %f724, %f734, %f742;
	fma.rn.f32 	%f1058, %f743, %f738, %f714;
	mul.f32 	%f744, %f728, %f741;
	fma.rn.f32 	%f745, %f725, %f734, %f744;
	fma.rn.f32 	%f1057, %f745, %f738, %f717;
	mul.f32 	%f746, %f729, %f741;
	fma.rn.f32 	%f747, %f726, %f734, %f746;
	fma.rn.f32 	%f1056, %f747, %f738, %f720;
	add.s64 	%rd95, %rd95, 2;
$L__BB0_69:
	and.b32  	%r261, %r35, 1;
	setp.eq.b32 	%p48, %r261, 1;
	not.pred 	%p49, %p48;
	@%p49 bra 	$L__BB0_71;
	cvt.u32.u64 	%r262, %rd95;
	mov.u32 	%r263, sharedPos;
	mad.lo.s32 	%r264, %r262, 12, %r263;
	ld.shared.f32 	%f748, [%r264];
	ld.shared.f32 	%f749, [%r264+4];
	ld.shared.f32 	%f750, [%r264+8];
	add.s32 	%r265, %r264, %r76;
	ld.shared.f32 	%f751, [%r265];
	ld.shared.f32 	%f752, [%r265+4];
	ld.shared.f32 	%f753, [%r265+8];
	sub.f32 	%f754, %f748, %f1037;
	sub.f32 	%f755, %f749, %f1036;
	sub.f32 	%f756, %f750, %f1035;
	mul.f32 	%f757, %f755, %f755;
	fma.rn.f32 	%f758, %f754, %f754, %f757;
	fma.rn.f32 	%f759, %f756, %f756, %f758;
	add.f32 	%f760, %f77, %f759;
	add.f32 	%f761, %f77, %f760;
	rcp.rn.f32 	%f762, %f760;
	sqrt.rn.f32 	%f763, %f762;
	mul.f32 	%f764, %f763, %f762;
	cvt.f64.f32 	%fd41, %f764;
	mul.f64 	%fd42, %fd41, 0d3FA45F306DC9C89B;
	cvt.rn.f32.f64 	%f765, %fd42;
	mul.f32 	%f766, %f755, %f752;
	fma.rn.f32 	%f767, %f754, %f751, %f766;
	fma.rn.f32 	%f768, %f756, %f753, %f767;
	mul.f32 	%f769, %f754, %f768;
	fma.rn.f32 	%f770, %f751, %f761, %f769;
	fma.rn.f32 	%f1058, %f770, %f765, %f1058;
	mul.f32 	%f771, %f755, %f768;
	fma.rn.f32 	%f772, %f752, %f761, %f771;
	fma.rn.f32 	%f1057, %f772, %f765, %f1057;
	mul.f32 	%f773, %f756, %f768;
	fma.rn.f32 	%f774, %f753, %f761, %f773;
	fma.rn.f32 	%f1056, %f774, %f765, %f1056;
$L__BB0_71:
	bar.sync 	0;
	add.s32 	%r315, %r315, 1;
	setp.ne.s32 	%p50, %r315, %r74;
	@%p50 bra 	$L__BB0_57;
$L__BB0_72:
	mul.lo.s32 	%r96, %r74, %r35;
	sub.s32 	%r97, %r302, %r96;
	setp.lt.s32 	%p51, %r97, 1;
	@%p51 bra 	$L__BB0_90;
	setp.ge.u32 	%p52, %r73, %r97;
	@%p52 bra 	$L__BB0_80;
	setp.lt.s32 	%p53, %r4, 1;
	add.s32 	%r98, %r96, %r73;
	@%p53 bra 	$L__BB0_79;
	add.s32 	%r99, %r3, 1;
	mov.b32 	%r324, 0;
	mov.u32 	%r325, %r324;
	mov.u32 	%r326, %r324;
$L__BB0_76:
	shl.b32 	%r267, %r324, 1;
	add.s32 	%r268, %r267, %r99;
	mul.wide.s32 	%rd78, %r268, 4;
	add.s64 	%rd22, %rd1, %rd78;
	ld.global.u32 	%r103, [%rd22];
	add.s32 	%r326, %r103, %r326;
	setp.ge.s32 	%p54, %r98, %r326;
	@%p54 bra 	$L__BB0_78;
	ld.global.u32 	%r269, [%rd22+-4];
	sub.s32 	%r270, %r98, %r325;
	add.s32 	%r323, %r270, %r269;
	bra.uni 	$L__BB0_79;
$L__BB0_78:
	add.s32 	%r325, %r103, %r325;
	add.s32 	%r324, %r324, 1;
	setp.ne.s32 	%p55, %r324, %r4;
	@%p55 bra 	$L__BB0_76;
$L__BB0_79:
	shl.b32 	%r271, %r323, 1;
	mul.wide.s32 	%rd79, %r271, 12;
	add.s64 	%rd80, %rd2, %rd79;
	ld.global.f32 	%f775, [%rd80];
	ld.global.f32 	%f776, [%rd80+4];
	ld.global.f32 	%f777, [%rd80+8];
	st.shared.f32 	[%r75], %f775;
	st.shared.f32 	[%r75+4], %f776;
	st.shared.f32 	[%r75+8], %f777;
	ld.global.f32 	%f778, [%rd80+12];
	ld.global.f32 	%f779, [%rd80+16];
	ld.global.f32 	%f780, [%rd80+20];
	add.s32 	%r272, %r75, %r76;
	st.shared.f32 	[%r272], %f778;
	st.shared.f32 	[%r272+4], %f779;
	st.shared.f32 	[%r272+8], %f780;
$L__BB0_80:
	setp.ge.u32 	%p56, %r73, %r72;
	bar.sync 	0;
	@%p56 bra 	$L__BB0_89;
	ld.param.f32 	%f986, [_Z6kerneliP6float3S0_PjS1_S1_S1_if_param_8];
	mul.f32 	%f111, %f986, %f986;
	max.u32 	%r273, %r97, 1;
	cvt.u64.u32 	%rd23, %r273;
	and.b64  	%rd24, %rd23, 3;
	setp.lt.u32 	%p57, %r97, 4;
	mov.b64 	%rd99, 0;
	@%p57 bra 	$L__BB0_84;
	and.b64  	%rd99, %rd23, 2147483644;
	mov.u32 	%r328, sharedPos;
	mov.u64 	%rd97, %rd99;
$L__BB0_83:
	.pragma "nounroll";
	ld.shared.v4.f32 	{%f782, %f783, %f784, %f785}, [%r328];
	add.s32 	%r275, %r328, %r76;
	ld.shared.f32 	%f786, [%r275];
	ld.shared.f32 	%f787, [%r275+4];
	ld.shared.f32 	%f788, [%r275+8];
	sub.f32 	%f789, %f782, %f1037;
	sub.f32 	%f790, %f783, %f1036;
	sub.f32 	%f791, %f784, %f1035;
	mul.f32 	%f792, %f790, %f790;
	fma.rn.f32 	%f793, %f789, %f789, %f792;
	fma.rn.f32 	%f794, %f791, %f791, %f793;
	add.f32 	%f795, %f111, %f794;
	add.f32 	%f796, %f111, %f795;
	rcp.rn.f32 	%f797, %f795;
	sqrt.rn.f32 	%f798, %f797;
	mul.f32 	%f799, %f798, %f797;
	cvt.f64.f32 	%fd43, %f799;
	mul.f64 	%fd44, %fd43, 0d3FA45F306DC9C89B;
	cvt.rn.f32.f64 	%f800, %fd44;
	mul.f32 	%f801, %f790, %f787;
	fma.rn.f32 	%f802, %f789, %f786, %f801;
	fma.rn.f32 	%f803, %f791, %f788, %f802;
	mul.f32 	%f804, %f789, %f803;
	fma.rn.f32 	%f805, %f786, %f796, %f804;
	fma.rn.f32 	%f806, %f805, %f800, %f1058;
	mul.f32 	%f807, %f790, %f803;
	fma.rn.f32 	%f808, %f787, %f796, %f807;
	fma.rn.f32 	%f809, %f808, %f800, %f1057;
	mul.f32 	%f810, %f791, %f803;
	fma.rn.f32 	%f811, %f788, %f796, %f810;
	fma.rn.f32 	%f812, %f811, %f800, %f1056;
	ld.shared.v4.f32 	{%f813, %f814, %f815, %f816}, [%r328+16];
	ld.shared.f32 	%f817, [%r275+12];
	ld.shared.f32 	%f818, [%r275+16];
	ld.shared.f32 	%f819, [%r275+20];
	sub.f32 	%f820, %f785, %f1037;
	sub.f32 	%f821, %f813, %f1036;
	sub.f32 	%f822, %f814, %f1035;
	mul.f32 	%f823, %f821, %f821;
	fma.rn.f32 	%f824, %f820, %f820, %f823;
	fma.rn.f32 	%f825, %f822, %f822, %f824;
	add.f32 	%f826, %f111, %f825;
	add.f32 	%f827, %f111, %f826;
	rcp.rn.f32 	%f828, %f826;
	sqrt.rn.f32 	%f829, %f828;
	mul.f32 	%f830, %f829, %f828;
	cvt.f64.f32 	%fd45, %f830;
	mul.f64 	%fd46, %fd45, 0d3FA45F306DC9C89B;
	cvt.rn.f32.f64 	%f831, %fd46;
	mul.f32 	%f832, %f821, %f818;
	fma.rn.f32 	%f833, %f820, %f817, %f832;
	fma.rn.f32 	%f834, %f822, %f819, %f833;
	mul.f32 	%f835, %f820, %f834;
	fma.rn.f32 	%f836, %f817, %f827, %f835;
	fma.rn.f32 	%f837, %f836, %f831, %f806;
	mul.f32 	%f838, %f821, %f834;
	fma.rn.f32 	%f839, %f818, %f827, %f838;
	fma.rn.f32 	%f840, %f839, %f831, %f809;
	mul.f32 	%f841, %f822, %f834;
	fma.rn.f32 	%f842, %f819, %f827, %f841;
	fma.rn.f32 	%f843, %f842, %f831, %f812;
	ld.shared.v4.f32 	{%f844, %f845, %f846, %f847}, [%r328+32];
	ld.shared.f32 	%f848, [%r275+24];
	ld.shared.f32 	%f849, [%r275+28];
	ld.shared.f32 	%f850, [%r275+32];
	sub.f32 	%f851, %f815, %f1037;
	sub.f32 	%f852, %f816, %f1036;
	sub.f32 	%f853, %f844, %f1035;
	mul.f32 	%f854, %f852, %f852;
	fma.rn.f32 	%f855, %f851, %f851, %f854;
	fma.rn.f32 	%f856, %f853, %f853, %f855;
	add.f32 	%f857, %f111, %f856;
	add.f32 	%f858, %f111, %f857;
	rcp.rn.f32 	%f859, %f857;
	sqrt.rn.f32 	%f860, %f859;
	mul.f32 	%f861, %f860, %f859;
	cvt.f64.f32 	%fd47, %f861;
	mul.f64 	%fd48, %fd47, 0d3FA45F306DC9C89B;
	cvt.rn.f32.f64 	%f862, %fd48;
	mul.f32 	%f863, %f852, %f849;
	fma.rn.f32 	%f864, %f851, %f848, %f863;
	fma.rn.f32 	%f865, %f853, %f850, %f864;
	mul.f32 	%f866, %f851, %f865;
	fma.rn.f32 	%f867, %f848, %f858, %f866;
	fma.rn.f32 	%f868, %f867, %f862, %f837;
	mul.f32 	%f869, %f852, %f865;
	fma.rn.f32 	%f870, %f849, %f858, %f869;
	fma.rn.f32 	%f871, %f870, %f862, %f840;
	mul.f32 	%f872, %f853, %f865;
	fma.rn.f32 	%f873, %f850, %f858, %f872;
	fma.rn.f32 	%f874, %f873, %f862, %f843;
	ld.shared.f32 	%f875, [%r275+36];
	ld.shared.f32 	%f876, [%r275+40];
	ld.shared.f32 	%f877, [%r275+44];
	sub.f32 	%f878, %f845, %f1037;
	sub.f32 	%f879, %f846, %f1036;
	sub.f32 	%f880, %f847, %f1035;
	mul.f32 	%f881, %f879, %f879;
	fma.rn.f32 	%f882, %f878, %f878, %f881;
	fma.rn.f32 	%f883, %f880, %f880, %f882;
	add.f32 	%f884, %f111, %f883;
	add.f32 	%f885, %f111, %f884;
	rcp.rn.f32 	%f886, %f884;
	sqrt.rn.f32 	%f887, %f886;
	mul.f32 	%f888, %f887, %f886;
	cvt.f64.f32 	%fd49, %f888;
	mul.f64 	%fd50, %fd49, 0d3FA45F306DC9C89B;
	cvt.rn.f32.f64 	%f889, %fd50;
	mul.f32 	%f890, %f879, %f876;
	fma.rn.f32 	%f891, %f878, %f875, %f890;
	fma.rn.f32 	%f892, %f880, %f877, %f891;
	mul.f32 	%f893, %f878, %f892;
	fma.rn.f32 	%f894, %f875, %f885, %f893;
	fma.rn.f32 	%f1058, %f894, %f889, %f868;
	mul.f32 	%f895, %f879, %f892;
	fma.rn.f32 	%f896, %f876, %f885, %f895;
	fma.rn.f32 	%f1057, %f896, %f889, %f871;
	mul.f32 	%f897, %f880, %f892;
	fma.rn.f32 	%f898, %f877, %f885, %f897;
	fma.rn.f32 	%f1056, %f898, %f889, %f874;
	add.s64 	%rd97, %rd97, -4;
	add.s32 	%r328, %r328, 48;
	setp.ne.s64 	%p58, %rd97, 0;
	@%p58 bra 	$L__BB0_83;
$L__BB0_84:
	setp.eq.s64 	%p59, %rd24, 0;
	@%p59 bra 	$L__BB0_89;
	setp.eq.s64 	%p60, %rd24, 1;
	@%p60 bra 	$L__BB0_87;
	cvt.u32.u64 	%r276, %rd99;
	mov.u32 	%r277, sharedPos;
	mad.lo.s32 	%r278, %r276, 12, %r277;
	ld.shared.f32 	%f900, [%r278];
	ld.shared.f32 	%f901, [%r278+4];
	ld.shared.f32 	%f902, [%r278+8];
	add.s32 	%r279, %r278, %r76;
	ld.shared.f32 	%f903, [%r279];
	ld.shared.f32 	%f904, [%r279+4];
	ld.shared.f32 	%f905, [%r279+8];
	sub.f32 	%f906, %f900, %f1037;
	sub.f32 	%f907, %f901, %f1036;
	sub.f32 	%f908, %f902, %f1035;
	mul.f32 	%f909, %f907, %f907;
	fma.rn.f32 	%f910, %f906, %f906, %f909;
	fma.rn.f32 	%f911, %f908, %f908, %f910;
	add.f32 	%f912, %f111, %f911;
	add.f32 	%f913, %f111, %f912;
	rcp.rn.f32 	%f914, %f912;
	sqrt.rn.f32 	%f915, %f914;
	mul.f32 	%f916, %f915, %f914;
	cvt.f64.f32 	%fd51, %f916;
	mul.f64 	%fd52, %fd51, 0d3FA45F306DC9C89B;
	cvt.rn.f32.f64 	%f917, %fd52;
	mul.f32 	%f918, %f907, %f904;
	fma.rn.f32 	%f919, %f906, %f903, %f918;
	fma.rn.f32 	%f920, %f908, %f905, %f919;
	mul.f32 	%f921, %f906, %f920;
	fma.rn.f32 	%f922, %f903, %f913, %f921;
	fma.rn.f32 	%f923, %f922, %f917, %f1058;
	mul.f32 	%f924, %f907, %f920;
	fma.rn.f32 	%f925, %f904, %f913, %f924;
	fma.rn.f32 	%f926, %f925, %f917, %f1057;
	mul.f32 	%f927, %f908, %f920;
	fma.rn.f32 	%f928, %f905, %f913, %f927;
	fma.rn.f32 	%f929, %f928, %f917, %f1056;
	ld.shared.f32 	%f930, [%r278+12];
	ld.shared.f32 	%f931, [%r278+16];
	ld.shared.f32 	%f932, [%r278+20];
	ld.shared.f32 	%f933, [%r279+12];
	ld.shared.f32 	%f934, [%r279+16];
	ld.shared.f32 	%f935, [%r279+20];
	sub.f32 	%f936, %f930, %f1037;
	sub.f32 	%f937, %f931, %f1036;
	sub.f32 	%f938, %f932, %f1035;
	mul.f32 	%f939, %f937, %f937;
	fma.rn.f32 	%f940, %f936, %f936, %f939;
	fma.rn.f32 	%f941, %f938, %f938, %f940;
	add.f32 	%f942, %f111, %f941;
	add.f32 	%f943, %f111, %f942;
	rcp.rn.f32 	%f944, %f942;
	sqrt.rn.f32 	%f945, %f944;
	mul.f32 	%f946, %f945, %f944;
	cvt.f64.f32 	%fd53, %f946;
	mul.f64 	%fd54, %fd53, 0d3FA45F306DC9C89B;
	cvt.rn.f32.f64 	%f947, %fd54;
	mul.f32 	%f948, %f937, %f934;
	fma.rn.f32 	%f949, %f936, %f933, %f948;
	fma.rn.f32 	%f950, %f938, %f935, %f949;
	mul.f32 	%f951, %f936, %f950;
	fma.rn.f32 	%f952, %f933, %f943, %f951;
	fma.rn.f32 	%f1058, %f952, %f947, %f923;
	mul.f32 	%f953, %f937, %f950;
	fma.rn.f32 	%f954, %f934, %f943, %f953;
	fma.rn.f32 	%f1057, %f954, %f947, %f926;
	mul.f32 	%f955, %f938, %f950;
	fma.rn.f32 	%f956, %f935, %f943, %f955;
	fma.rn.f32 	%f1056, %f956, %f947, %f929;
	add.s64 	%rd99, %rd99, 2;
$L__BB0_87:
	and.b64  	%rd82, %rd23, 1;
	setp.eq.b64 	%p61, %rd82, 1;
	not.pred 	%p62, %p61;
	@%p62 bra 	$L__BB0_89;
	cvt.u32.u64 	%r280, %rd99;
	mov.u32 	%r281, sharedPos;
	mad.lo.s32 	%r282, %r280, 12, %r281;
	ld.shared.f32 	%f957, [%r282];
	ld.shared.f32 	%f958, [%r282+4];
	ld.shared.f32 	%f959, [%r282+8];
	add.s32 	%r283, %r282, %r76;
	ld.shared.f32 	%f960, [%r283];
	ld.shared.f32 	%f961, [%r283+4];
	ld.shared.f32 	%f962, [%r283+8];
	sub.f32 	%f963, %f957, %f1037;
	sub.f32 	%f964, %f958, %f1036;
	sub.f32 	%f965, %f959, %f1035;
	mul.f32 	%f966, %f964, %f964;
	fma.rn.f32 	%f967, %f963, %f963, %f966;
	fma.rn.f32 	%f968, %f965, %f965, %f967;
	add.f32 	%f969, %f111, %f968;
	add.f32 	%f970, %f111, %f969;
	rcp.rn.f32 	%f971, %f969;
	sqrt.rn.f32 	%f972, %f971;
	mul.f32 	%f973, %f972, %f971;
	cvt.f64.f32 	%fd55, %f973;
	mul.f64 	%fd56, %fd55, 0d3FA45F306DC9C89B;
	cvt.rn.f32.f64 	%f974, %fd56;
	mul.f32 	%f975, %f964, %f961;
	fma.rn.f32 	%f976, %f963, %f960, %f975;
	fma.rn.f32 	%f977, %f965, %f962, %f976;
	mul.f32 	%f978, %f963, %f977;
	fma.rn.f32 	%f979, %f960, %f970, %f978;
	fma.rn.f32 	%f1058, %f979, %f974, %f1058;
	mul.f32 	%f980, %f964, %f977;
	fma.rn.f32 	%f981, %f961, %f970, %f980;
	fma.rn.f32 	%f1057, %f981, %f974, %f1057;
	mul.f32 	%f982, %f965, %f977;
	fma.rn.f32 	%f983, %f962, %f970, %f982;
	fma.rn.f32 	%f1056, %f983, %f974, %f1056;
$L__BB0_89:
	bar.sync 	0;
$L__BB0_90:
	setp.ge.u32 	%p63, %r73, %r72;
	@%p63 bra 	$L__BB0_92;
	ld.param.u64 	%rd87, [_Z6kerneliP6float3S0_PjS1_S1_S1_if_param_2];
	add.s32 	%r284, %r1, %r73;
	mad.lo.s32 	%r285, %r36, %r34, %r284;
	cvta.to.global.u64 	%rd83, %rd87;
	mul.wide.u32 	%rd84, %r285, 12;
	add.s64 	%rd85, %rd83, %rd84;
	st.global.f32 	[%rd85], %f1058;
	st.global.f32 	[%rd85+4], %f1057;
	st.global.f32 	[%rd85+8], %f1056;
$L__BB0_92:
	ret;

}


// ===== COMPILED SASS (sm_100) =====

	.target	sm_100

	.elftype	@"ET_EXEC"


//--------------------- .note.nv.tkinfo           --------------------------
	.section	.note.nv.tkinfo,"",@"SHT_NOTE"
	.sectionflags	@"SHF_NOTE_NV_TKINFO"
	.tkinfo
        /*0018*/ 	.word	0x00000002
        /*0030*/ 	.string	""
        /*0030*/ 	.string	"ptxas"
        /*0030*/ 	.string	"Cuda compilation tools, release 13.0, V13.0.88"
        /*0030*/ 	.string	"Build cuda_13.0.r13.0/compiler.36424714_0"
        /*0030*/ 	.string	"-arch sm_100 -m 64 "



//--------------------- .note.nv.cuinfo           --------------------------
	.section	.note.nv.cuinfo,"",@"SHT_NOTE"
	.sectionflags	@"SHF_NOTE_NV_CUINFO"
        /*0018*/ 	.short	0x0002
        /*001a*/ 	.short	0x0064
        /*001c*/ 	.short	0x0082
	.zero		2


//--------------------- .nv.info                  --------------------------
	.section	.nv.info,"",@"SHT_CUDA_INFO"
	.align	4


	//----- nvinfo : EIATTR_REGCOUNT
	.align		4
        /*0000*/ 	.byte	0x04, 0x2f
        /*0002*/ 	.short	(.L_1 - .L_0)
	.align		4
.L_0:
        /*0004*/ 	.word	index@(_Z6kerneliP6float3S0_PjS1_S1_S1_if)
        /*0008*/ 	.word	0x0000002a


	//----- nvinfo : EIATTR_FRAME_SIZE
	.align		4
.L_1:
        /*000c*/ 	.byte	0x04, 0x11
        /*000e*/ 	.short	(.L_3 - .L_2)
	.align		4
.L_2:
        /*0010*/ 	.word	index@($__internal_1_$__cuda_sm20_sqrt_rn_f32_slowpath)
        /*0014*/ 	.word	0x00000000


	//----- nvinfo : EIATTR_FRAME_SIZE
	.align		4
.L_3:
        /*0018*/ 	.byte	0x04, 0x11
        /*001a*/ 	.short	(.L_5 - .L_4)
	.align		4
.L_4:
        /*001c*/ 	.word	index@($__internal_0_$__cuda_sm20_rcp_rn_f32_slowpath)
        /*0020*/ 	.word	0x00000000


	//----- nvinfo : EIATTR_FRAME_SIZE
	.align		4
.L_5:
        /*0024*/ 	.byte	0x04, 0x11
        /*0026*/ 	.short	(.L_7 - .L_6)
	.align		4
.L_6:
        /*0028*/ 	.word	index@(_Z6kerneliP6float3S0_PjS1_S1_S1_if)
        /*002c*/ 	.word	0x00000000


	//----- nvinfo : EIATTR_MIN_STACK_SIZE
	.align		4
.L_7:
        /*0030*/ 	.byte	0x04, 0x12
        /*0032*/ 	.short	(.L_9 - .L_8)
	.align		4
.L_8:
        /*0034*/ 	.word	index@(_Z6kerneliP6float3S0_PjS1_S1_S1_if)
        /*0038*/ 	.word	0x00000000
.L_9:


//--------------------- .nv.compat                --------------------------
	.section	.nv.compat,"",@"SHT_CUDA_COMPAT_INFO"
	.align	4
        /*0000*/ 	.byte	0x02, 0x09, 0x00, 0x00, 0x02, 0x02, 0x01, 0x00, 0x02, 0x05, 0x05, 0x00, 0x03, 0x07, 0x01, 0x01
        /*0010*/ 	.byte	0x02, 0x03, 0x00, 0x00, 0x02, 0x06, 0x01, 0x00, 0x04, 0x0b, 0x08, 0x00, 0x01, 0x00, 0x00, 0x00
        /*0020*/ 	.byte	0x00, 0x00, 0x00, 0x00


//--------------------- .nv.info._Z6kerneliP6float3S0_PjS1_S1_S1_if --------------------------
	.section	.nv.info._Z6kerneliP6float3S0_PjS1_S1_S1_if,"",@"SHT_CUDA_INFO"
	.sectionflags	@""
	.align	4


	//----- nvinfo : EIATTR_CUDA_API_VERSION
	.align		4
        /*0000*/ 	.byte	0x04, 0x37
        /*0002*/ 	.short	(.L_11 - .L_10)
.L_10:
        /*0004*/ 	.word	0x00000082


	//----- nvinfo : EIATTR_KPARAM_INFO
	.align		4
.L_11:
        /*0008*/ 	.byte	0x04, 0x17
        /*000a*/ 	.short	(.L_13 - .L_12)
.L_12:
        /*000c*/ 	.word	0x00000000
        /*0010*/ 	.short	0x0008
        /*0012*/ 	.short	0x003c
        /*0014*/ 	.byte	0x00, 0xf0, 0x11, 0x00


	//----- nvinfo : EIATTR_KPARAM_INFO
	.align		4
.L_13:
        /*0018*/ 	.byte	0x04, 0x17
        /*001a*/ 	.short	(.L_15 - .L_14)
.L_14:
        /*001c*/ 	.word	0x00000000
        /*0020*/ 	.short	0x0007
        /*0022*/ 	.short	0x0038
        /*0024*/ 	.byte	0x00, 0xf0, 0x11, 0x00


	//----- nvinfo : EIATTR_KPARAM_INFO
	.align		4
.L_15:
        /*0028*/ 	.byte	0x04, 0x17
        /*002a*/ 	.short	(.L_17 - .L_16)
.L_16:
        /*002c*/ 	.word	0x00000000
        /*0030*/ 	.short	0x0006
        /*0032*/ 	.short	0x0030
        /*0034*/ 	.byte	0x00, 0xf5, 0x21, 0x00


	//----- nvinfo : EIATTR_KPARAM_INFO
	.align		4
.L_17:
        /*0038*/ 	.byte	0x04, 0x17
        /*003a*/ 	.short	(.L_19 - .L_18)
.L_18:
        /*003c*/ 	.word	0x00000000
        /*0040*/ 	.short	0x0005
        /*0042*/ 	.short	0x0028
        /*0044*/ 	.byte	0x00, 0xf5, 0x21, 0x00


	//----- nvinfo : EIATTR_KPARAM_INFO
	.align		4
.L_19:
        /*0048*/ 	.byte	0x04, 0x17
        /*004a*/ 	.short	(.L_21 - .L_20)
.L_20:
        /*004c*/ 	.word	0x00000000
        /*0050*/ 	.short	0x0004
        /*0052*/ 	.short	0x0020
        /*0054*/ 	.byte	0x00, 0xf5, 0x21, 0x00


	//----- nvinfo : EIATTR_KPARAM_INFO
	.align		4
.L_21:
        /*0058*/ 	.byte	0x04, 0x17
        /*005a*/ 	.short	(.L_23 - .L_22)
.L_22:
        /*005c*/ 	.word	0x00000000
        /*0060*/ 	.short	0x0003
        /*0062*/ 	.short	0x0018
        /*0064*/ 	.byte	0x00, 0xf5, 0x21, 0x00


	//----- nvinfo : EIATTR_KPARAM_INFO
	.align		4
.L_23:
        /*0068*/ 	.byte	0x04, 0x17
        /*006a*/ 	.short	(.L_25 - .L_24)
.L_24:
        /*006c*/ 	.word	0x00000000
        /*0070*/ 	.short	0x0002
        /*0072*/ 	.short	0x0010
        /*0074*/ 	.byte	0x00, 0xf5, 0x21, 0x00


	//----- nvinfo : EIATTR_KPARAM_INFO
	.align		4
.L_25:
        /*0078*/ 	.byte	0x04, 0x17
        /*007a*/ 	.short	(.L_27 - .L_26)
.L_26:
        /*007c*/ 	.word	0x00000000
        /*0080*/ 	.short	0x0001
        /*0082*/ 	.short	0x0008
        /*0084*/ 	.byte	0x00, 0xf5, 0x21, 0x00


	//----- nvinfo : EIATTR_KPARAM_INFO
	.align		4
.L_27:
        /*0088*/ 	.byte	0x04, 0x17
        /*008a*/ 	.short	(.L_29 - .L_28)
.L_28:
        /*008c*/ 	.word	0x00000000
        /*0090*/ 	.short	0x0000
        /*0092*/ 	.short	0x0000
        /*0094*/ 	.byte	0x00, 0xf0, 0x11, 0x00


	//----- nvinfo : EIATTR_SPARSE_MMA_MASK
	.align		4
.L_29:
        /*0098*/ 	.byte	0x03, 0x50
        /*009a*/ 	.short	0x0000


	//----- nvinfo : EIATTR_MAXREG_COUNT
	.align		4
        /*009c*/ 	.byte	0x03, 0x1b
        /*009e*/ 	.short	0x00ff


	//----- nvinfo : EIATTR_NUM_BARRIERS
	.align		4
        /*00a0*/ 	.byte	0x02, 0x4c
        /*00a2*/ 	.byte	0x01
	.zero		1


	//----- nvinfo : EIATTR_MERCURY_ISA_VERSION
	.align		4
        /*00a4*/ 	.byte	0x03, 0x5f
        /*00a6*/ 	.short	0x0101


	//----- nvinfo : EIATTR_VRC_CTA_INIT_COUNT
	.align		4
        /*00a8*/ 	.byte	0x02, 0x4a
	.zero		1
	.zero		1


	//----- nvinfo : EIATTR_EXIT_INSTR_OFFSETS
	.align		4
        /*00ac*/ 	.byte	0x04, 0x1c
        /*00ae*/ 	.short	(.L_31 - .L_30)


	//   ....[0]....
.L_30:
        /*00b0*/ 	.word	0x000000e0


	//   ....[1]....
        /*00b4*/ 	.word	0x00004c60


	//   ....[2]....
        /*00b8*/ 	.word	0x00009000


	//   ....[3]....
        /*00bc*/ 	.word	0x00009080


	//----- nvinfo : EIATTR_CRS_STACK_SIZE
	.align		4
.L_31:
        /*00c0*/ 	.byte	0x04, 0x1e
        /*00c2*/ 	.short	(.L_33 - .L_32)
.L_32:
        /*00c4*/ 	.word	0x00000000


	//----- nvinfo : EIATTR_CBANK_PARAM_SIZE
	.align		4
.L_33:
        /*00c8*/ 	.byte	0x03, 0x19
        /*00ca*/ 	.short	0x0040


	//----- nvinfo : EIATTR_PARAM_CBANK
	.align		4
        /*00cc*/ 	.byte	0x04, 0x0a
        /*00ce*/ 	.short	(.L_35 - .L_34)
	.align		4
.L_34:
        /*00d0*/ 	.word	index@(.nv.constant0._Z6kerneliP6float3S0_PjS1_S1_S1_if)
        /*00d4*/ 	.short	0x0380
        /*00d6*/ 	.short	0x0040


	//----- nvinfo : EIATTR_SW_WAR
	.align		4
.L_35:
        /*00d8*/ 	.byte	0x04, 0x36
        /*00da*/ 	.short	(.L_37 - .L_36)
.L_36:
        /*00dc*/ 	.word	0x00000008
.L_37:


//--------------------- .nv.callgraph             --------------------------
	.section	.nv.callgraph,"",@"SHT_CUDA_CALLGRAPH"
	.align	4
	.sectionentsize	8
	.align		4
        /*0000*/ 	.word	0x00000000
	.align		4
        /*0004*/ 	.word	0xffffffff
	.align		4
        /*0008*/ 	.word	0x00000000
	.align		4
        /*000c*/ 	.word	0xfffffffe
	.align		4
        /*0010*/ 	.word	0x00000000
	.align		4
        /*0014*/ 	.word	0xfffffffd
	.align		4
        /*0018*/ 	.word	0x00000000
	.align		4
        /*001c*/ 	.word	0xfffffffc


//--------------------- .text._Z6kerneliP6float3S0_PjS1_S1_S1_if --------------------------
	.section	.text._Z6kerneliP6float3S0_PjS1_S1_S1_if,"ax",@progbits
	.align	128
        .global         _Z6kerneliP6float3S0_PjS1_S1_S1_if
        .type           _Z6kerneliP6float3S0_PjS1_S1_S1_if,@function
        .size           _Z6kerneliP6float3S0_PjS1_S1_S1_if,(.L_x_229 - _Z6kerneliP6float3S0_PjS1_S1_S1_if)
        .other          _Z6kerneliP6float3S0_PjS1_S1_S1_if,@"STO_CUDA_ENTRY STV_DEFAULT"
_Z6kerneliP6float3S0_PjS1_S1_S1_if:
.text._Z6kerneliP6float3S0_PjS1_S1_S1_if:
[----:B------:R-:W-:Y:S08]  /*0000*/  LDC R1, c[0x0][0x37c] ;  /* 0x0000df00ff017b82 */ /* 0x000ff00000000800 */
[----:B------:R-:W0:Y:S01]  /*0010*/  S2UR UR4, SR_CTAID.X ;  /* 0x00000000000479c3 */ /* 0x000e220000002500 */
[----:B------:R-:W1:Y:S07]  /*0020*/  LDCU.64 UR14, c[0x0][0x358] ;  /* 0x00006b00ff0e77ac */ /* 0x000e6e0008000a00 */
[----:B------:R-:W0:Y:S08]  /*0030*/  LDC R9, c[0x0][0x380] ;  /* 0x0000e000ff097b82 */ /* 0x000e300000000800 */
[----:B------:R-:W2:Y:S08]  /*0040*/  LDC.64 R2, c[0x0][0x3a8] ;  /* 0x0000ea00ff027b82 */ /* 0x000eb00000000a00 */
[----:B------:R-:W3:Y:S01]  /*0050*/  LDC.64 R6, c[0x0][0x3b0] ;  /* 0x0000ec00ff067b82 */ /* 0x000ee20000000a00 */
[----:B0-----:R-:W-:-:S07]  /*0060*/  IADD3 R9, PT, PT, R9, UR4, RZ ;  /* 0x0000000409097c10 */ /* 0x001fce000fffe0ff */
[----:B------:R-:W0:Y:S01]  /*0070*/  LDC.64 R4, c[0x0][0x398] ;  /* 0x0000e600ff047b82 */ /* 0x000e220000000a00 */
[----:B--2---:R-:W-:-:S06]  /*0080*/  IMAD.WIDE R2, R9, 0x4, R2 ;  /* 0x0000000409027825 */ /* 0x004fcc00078e0202 */
[----:B-1----:R-:W2:Y:S01]  /*0090*/  LDG.E R2, desc[UR14][R2.64] ;  /* 0x0000000e02027981 */ /* 0x002ea2000c1e1900 */
[C---:B---3--:R-:W-:Y:S01]  /*00a0*/  IMAD.WIDE R6, R9.reuse, 0x4, R6 ;  /* 0x0000000409067825 */ /* 0x048fe200078e0206 */
[----:B------:R-:W-:Y:S02]  /*00b0*/  SHF.L.U32 R9, R9, 0x1, RZ ;  /* 0x0000000109097819 */ /* 0x000fe400000006ff */
[----:B--2---:R-:W-:-:S13]  /*00c0*/  R2UR UR16, R2 ;  /* 0x00000000021072ca */ /* 0x004fda00000e0000 */
[----:B------:R-:W-:-:S13]  /*00d0*/  ISETP.NE.AND P0, PT, RZ, UR16, PT ;  /* 0x00000010ff007c0c */ /* 0x000fda000bf05270 */
[----:B0-----:R-:W-:Y:S05]  /*00e0*/  @!P0 EXIT ;  /* 0x000000000000894d */ /* 0x001fea0003800000 */
[----:B------:R-:W-:Y:S01]  /*00f0*/  IMAD.WIDE R2, R9, 0x4, R4 ;  /* 0x0000000409027825 */ /* 0x000fe200078e0204 */
[----:B------:R-:W2:Y:S04]  /*0100*/  LDG.E R6, desc[UR14][R6.64] ;  /* 0x0000000e06067981 */ /* 0x000ea8000c1e1900 */
[----:B------:R-:W3:Y:S04]  /*0110*/  LDG.E R0, desc[UR14][R2.64+0x4] ;  /* 0x0000040e02007981 */ /* 0x000ee8000c1e1900 */
[----:B------:R0:W5:Y:S01]  /*0120*/  LDG.E R5, desc[UR14][R2.64] ;  /* 0x0000000e02057981 */ /* 0x000162000c1e1900 */
[----:B------:R-:W-:Y:S01]  /*0130*/  UISETP.GE.AND UP0, UPT, UR16, 0x1, UPT ;  /* 0x000000011000788c */ /* 0x000fe2000bf06270 */
[----:B------:R-:W-:Y:S01]  /*0140*/  UMOV UR4, URZ ;  /* 0x000000ff00047c82 */ /* 0x000fe20008000000 */
[----:B--2---:R-:W-:-:S02]  /*0150*/  R2UR UR8, R6 ;  /* 0x00000000060872ca */ /* 0x004fc400000e0000 */
[----:B---3--:R-:W-:-:S11]  /*0160*/  R2UR UR13, R0 ;  /* 0x00000000000d72ca */ /* 0x008fd600000e0000 */
[----:B------:R-:W-:Y:S01]  /*0170*/  USHF.L.U32 UR8, UR8, 0x1, URZ ;  /* 0x0000000108087899 */ /* 0x000fe200080006ff */
[----:B0-----:R-:W-:Y:S11]  /*0180*/  BRA.U !UP0, `(.L_x_0) ;  /* 0x0000000508707547 */ /* 0x001ff6000b800000 */
[----:B------:R-:W-:Y:S01]  /*0190*/  UISETP.GE.U32.AND UP0, UPT, UR16, 0x10, UPT ;  /* 0x000000101000788c */ /* 0x000fe2000bf06070 */
[----:B------:R-:W-:Y:S01]  /*01a0*/  HFMA2 R0, -RZ, RZ, 0, 0 ;  /* 0x00000000ff007431 */ /* 0x000fe200000001ff */
[----:B------:R-:W-:Y:S02]  /*01b0*/  ULOP3.LUT UR5, UR16, 0xf, URZ, 0xc0, !UPT ;  /* 0x0000000f10057892 */ /* 0x000fe4000f8ec0ff */
[----:B------:R-:W-:Y:S02]  /*01c0*/  UIADD3 UR6, UPT, UPT, UR8, 0x1, URZ ;  /* 0x0000000108067890 */ /* 0x000fe4000fffe0ff */
[----:B------:R-:W-:Y:S01]  /*01d0*/  UISETP.NE.AND UP1, UPT, UR5, URZ, UPT ;  /* 0x000000ff0500728c */ /* 0x000fe2000bf25270 */
[----:B------:R-:W-:Y:S02]  /*01e0*/  UMOV UR4, URZ ;  /* 0x000000ff00047c82 */ /* 0x000fe40008000000 */
[----:B------:R-:W-:Y:S08]  /*01f0*/  BRA.U !UP0, `(.L_x_1) ;  /* 0x00000001088c7547 */ /* 0x000ff0000b800000 */
[----:B------:R-:W-:Y:S01]  /*0200*/  ULOP3.LUT UR4, UR16, 0x7ffffff0, URZ, 0xc0, !UPT ;  /* 0x7ffffff010047892 */ /* 0x000fe2000f8ec0ff */
[----:B------:R-:W-:-:S05]  /*0210*/  MOV R7, RZ ;  /* 0x000000ff00077202 */ /* 0x000fca0000000f00 */
[----:B------:R-:W-:Y:S01]  /*0220*/  MOV R0, UR4 ;  /* 0x0000000400007c02 */ /* 0x000fe20008000f00 */
[----:B------:R-:W-:-:S06]  /*0230*/  UMOV UR4, URZ ;  /* 0x000000ff00047c82 */ /* 0x000fcc0008000000 */
.L_x_2:
[----:B------:R-:W0:Y:S01]  /*0240*/  LDC.64 R2, c[0x0][0x3a0] ;  /* 0x0000e800ff027b82 */ /* 0x000e220000000a00 */
[----:B------:R-:W-:-:S05]  /*0250*/  LEA R9, R7, UR6, 0x1 ;  /* 0x0000000607097c11 */ /* 0x000fca000f8e08ff */
[----:B0-----:R-:W-:-:S05]  /*0260*/  IMAD.WIDE R2, R9, 0x4, R2 ;  /* 0x0000000409027825 */ /* 0x001fca00078e0202 */
[----:B------:R-:W2:Y:S04]  /*0270*/  LDG.E R4, desc[UR14][R2.64] ;  /* 0x0000000e02047981 */ /* 0x000ea8000c1e1900 */
[----:B------:R-:W2:Y:S04]  /*0280*/  LDG.E R9, desc[UR14][R2.64+0x8] ;  /* 0x0000080e02097981 */ /* 0x000ea8000c1e1900 */
[----:B------:R-:W3:Y:S04]  /*0290*/  LDG.E R11, desc[UR14][R2.64+0x10] ;  /* 0x0000100e020b7981 */ /* 0x000ee8000c1e1900 */
[----:B------:R-:W3:Y:S04]  /*02a0*/  LDG.E R6, desc[UR14][R2.64+0x18] ;  /* 0x0000180e02067981 */ /* 0x000ee8000c1e1900 */
[----:B------:R-:W4:Y:S04]  /*02b0*/  LDG.E R13, desc[UR14][R2.64+0x20] ;  /* 0x0000200e020d7981 */ /* 0x000f28000c1e1900 */
        /* <DEDUP_REMOVED lines=10> */
[----:B------:R-:W4:Y:S01]  /*0360*/  LDG.E R18, desc[UR14][R2.64+0x78] ;  /* 0x0000780e02127981 */ /* 0x000f22000c1e1900 */
[----:B------:R-:W-:-:S04]  /*0370*/  IADD3 R7, PT, PT, R7, 0x10, RZ ;  /* 0x0000001007077810 */ /* 0x000fc80007ffe0ff */
[----:B------:R-:W-:Y:S02]  /*0380*/  ISETP.NE.AND P0, PT, R7, R0, PT ;  /* 0x000000000700720c */ /* 0x000fe40003f05270 */
[----:B--2---:R-:W-:-:S04]  /*0390*/  IADD3 R4, PT, PT, R9, UR4, R4 ;  /* 0x0000000409047c10 */ /* 0x004fc8000fffe004 */
[----:B---3--:R-:W-:-:S04]  /*03a0*/  IADD3 R4, PT, PT, R6, R11, R4 ;  /* 0x0000000b06047210 */ /* 0x008fc80007ffe004 */
[----:B----4-:R-:W-:-:S04]  /*03b0*/  IADD3 R4, PT, PT, R8, R13, R4 ;  /* 0x0000000d08047210 */ /* 0x010fc80007ffe004 */
[----:B------:R-:W-:-:S04]  /*03c0*/  IADD3 R4, PT, PT, R10, R15, R4 ;  /* 0x0000000f0a047210 */ /* 0x000fc80007ffe004 */
[----:B------:R-:W-:-:S04]  /*03d0*/  IADD3 R4, PT, PT, R12, R17, R4 ;  /* 0x000000110c047210 */ /* 0x000fc80007ffe004 */
[----:B------:R-:W-:-:S04]  /*03e0*/  IADD3 R4, PT, PT, R14, R19, R4 ;  /* 0x000000130e047210 */ /* 0x000fc80007ffe004 */
[----:B------:R-:W-:-:S04]  /*03f0*/  IADD3 R4, PT, PT, R16, R21, R4 ;  /* 0x0000001510047210 */ /* 0x000fc80007ffe004 */
[----:B------:R-:W-:-:S04]  /*0400*/  IADD3 R4, PT, PT, R18, R23, R4 ;  /* 0x0000001712047210 */ /* 0x000fc80007ffe004 */
[----:B------:R-:W-:Y:S01]  /*0410*/  R2UR UR4, R4 ;  /* 0x00000000040472ca */ /* 0x000fe200000e0000 */
[----:B------:R-:W-:-:S14]  /*0420*/  @P0 BRA `(.L_x_2) ;  /* 0xfffffffc00840947 */ /* 0x000fdc000383ffff */
.L_x_1:
[----:B------:R-:W-:Y:S05]  /*0430*/  BRA.U !UP1, `(.L_x_0) ;  /* 0x0000000109c47547 */ /* 0x000fea000b800000 */
[----:B------:R-:W-:Y:S02]  /*0440*/  UISETP.GE.U32.AND UP0, UPT, UR5, 0x8, UPT ;  /* 0x000000080500788c */ /* 0x000fe4000bf06070 */
[----:B------:R-:W-:-:S04]  /*0450*/  ULOP3.LUT UR7, UR16, 0x7, URZ, 0xc0, !UPT ;  /* 0x0000000710077892 */ /* 0x000fc8000f8ec0ff */
[----:B------:R-:W-:-:S03]  /*0460*/  UISETP.NE.AND UP1, UPT, UR7, URZ, UPT ;  /* 0x000000ff0700728c */ /* 0x000fc6000bf25270 */
[----:B------:R-:W-:Y:S08]  /*0470*/  BRA.U !UP0, `(.L_x_3) ;  /* 0x0000000108447547 */ /* 0x000ff0000b800000 */
        /* <DEDUP_REMOVED lines=10> */
[----:B------:R-:W4:Y:S01]  /*0520*/  LDG.E R10, desc[UR14][R2.64+0x38] ;  /* 0x0000380e020a7981 */ /* 0x000f22000c1e1900 */
[----:B------:R-:W-:-:S02]  /*0530*/  IADD3 R0, PT, PT, R0, 0x8, RZ ;  /* 0x0000000800007810 */ /* 0x000fc40007ffe0ff */
[----:B--2---:R-:W-:-:S04]  /*0540*/  IADD3 R4, PT, PT, R7, UR4, R4 ;  /* 0x0000000407047c10 */ /* 0x004fc8000fffe004 */
[----:B---3--:R-:W-:-:S04]  /*0550*/  IADD3 R4, PT, PT, R6, R9, R4 ;  /* 0x0000000906047210 */ /* 0x008fc80007ffe004 */
[----:B----4-:R-:W-:-:S04]  /*0560*/  IADD3 R4, PT, PT, R8, R11, R4 ;  /* 0x0000000b08047210 */ /* 0x010fc80007ffe004 */
[----:B------:R-:W-:-:S04]  /*0570*/  IADD3 R4, PT, PT, R10, R13, R4 ;  /* 0x0000000d0a047210 */ /* 0x000fc80007ffe004 */
[----:B------:R-:W-:-:S15]  /*0580*/  R2UR UR4, R4 ;  /* 0x00000000040472ca */ /* 0x000fde00000e0000 */
.L_x_3:
        /* <DEDUP_REMOVED lines=11> */
[----:B------:R-:W3:Y:S01]  /*0640*/  LDG.E R6, desc[UR14][R2.64+0x18] ;  /* 0x0000180e02067981 */ /* 0x000ee2000c1e1900 */
[----:B------:R-:W-:-:S02]  /*0650*/  IADD3 R0, PT, PT, R0, 0x4, RZ ;  /* 0x0000000400007810 */ /* 0x000fc40007ffe0ff */
[----:B--2---:R-:W-:-:S04]  /*0660*/  IADD3 R4, PT, PT, R7, UR4, R4 ;  /* 0x0000000407047c10 */ /* 0x004fc8000fffe004 */
[----:B---3--:R-:W-:-:S04]  /*0670*/  IADD3 R4, PT, PT, R6, R9, R4 ;  /* 0x0000000906047210 */ /* 0x008fc80007ffe004 */
[----:B------:R-:W-:-:S15]  /*0680*/  R2UR UR4, R4 ;  /* 0x00000000040472ca */ /* 0x000fde00000e0000 */
.L_x_4:
[----:B------:R-:W-:Y:S05]  /*0690*/  BRA.U !UP1, `(.L_x_0) ;  /* 0x00000001092c7547 */ /* 0x000fea000b800000 */
[----:B------:R-:W0:Y:S01]  /*06a0*/  LDC.64 R6, c[0x0][0x3a0] ;  /* 0x0000e800ff067b82 */ /* 0x000e220000000a00 */
[----:B------:R-:W-:-:S05]  /*06b0*/  UMOV UR5, URZ ;  /* 0x000000ff00057c82 */ /* 0x000fca0008000000 */
.L_x_5:
[----:B------:R-:W-:-:S05]  /*06c0*/  LEA R3, R0, UR6, 0x1 ;  /* 0x0000000600037c11 */ /* 0x000fca000f8e08ff */
[----:B0-----:R-:W-:-:S06]  /*06d0*/  IMAD.WIDE R2, R3, 0x4, R6 ;  /* 0x0000000403027825 */ /* 0x001fcc00078e0206 */
[----:B------:R-:W2:Y:S01]  /*06e0*/  LDG.E R2, desc[UR14][R2.64] ;  /* 0x0000000e02027981 */ /* 0x000ea2000c1e1900 */
[----:B------:R-:W-:Y:S01]  /*06f0*/  UIADD3 UR5, UPT, UPT, UR5, 0x1, URZ ;  /* 0x0000000105057890 */ /* 0x000fe2000fffe0ff */
[----:B------:R-:W-:-:S03]  /*0700*/  IADD3 R0, PT, PT, R0, 0x1, RZ ;  /* 0x0000000100007810 */ /* 0x000fc60007ffe0ff */
[----:B------:R-:W-:Y:S01]  /*0710*/  UISETP.NE.AND UP0, UPT, UR5, UR9, UPT ;  /* 0x000000090500728c */ /* 0x000fe2000bf05270 */
[----:B--2---:R-:W-:-:S04]  /*0720*/  IADD3 R4, PT, PT, R2, UR4, RZ ;  /* 0x0000000402047c10 */ /* 0x004fc8000fffe0ff */
[----:B------:R-:W-:-:S04]  /*0730*/  R2UR UR4, R4 ;  /* 0x00000000040472ca */ /* 0x000fc800000e0000 */
[----:B------:R-:W-:Y:S11]  /*0740*/  BRA.U UP0, `(.L_x_5) ;  /* 0xfffffffd00dc7547 */ /* 0x000ff6000b83ffff */
.L_x_0:
[----:B------:R-:W0:Y:S01]  /*0750*/  LDCU UR17, c[0x0][0x360] ;  /* 0x00006c00ff1177ac */ /* 0x000e220008000800 */
[----:B------:R-:W0:Y:S01]  /*0760*/  LDCU UR9, c[0x0][0x364] ;  /* 0x00006c80ff0977ac */ /* 0x000e220008000800 */
[----:B------:R-:W-:Y:S01]  /*0770*/  UMOV UR6, URZ ;  /* 0x000000ff00067c82 */ /* 0x000fe20008000000 */
[----:B0-----:R-:W-:-:S04]  /*0780*/  UIMAD UR9, UR17, UR9, URZ ;  /* 0x00000009110972a4 */ /* 0x001fc8000f8e02ff */
[----:B------:R-:W-:-:S05]  /*0790*/  UIADD3 UR5, UPT, UPT, URZ, -UR9, URZ ;  /* 0x80000009ff057290 */ /* 0x000fca000fffe0ff */
[----:B------:R-:W0:Y:S08]  /*07a0*/  I2F.U32.RP R0, UR9 ;  /* 0x0000000900007d06 */ /* 0x000e300008209000 */
[----:B0-----:R-:W0:Y:S02]  /*07b0*/  MUFU.RCP R0, R0 ;  /* 0x0000000000007308 */ /* 0x001e240000001000 */
[----:B0-----:R-:W-:-:S06]  /*07c0*/  IADD3 R2, PT, PT, R0, 0xffffffe, RZ ;  /* 0x0ffffffe00027810 */ /* 0x001fcc0007ffe0ff */
[----:B------:R-:W0:Y:S02]  /*07d0*/  F2I.FTZ.U32.TRUNC.NTZ R2, R2 ;  /* 0x0000000200027305 */ /* 0x000e24000021f000 */
[----:B0-----:R-:W-:-:S13]  /*07e0*/  R2UR UR7, R2 ;  /* 0x00000000020772ca */ /* 0x001fda00000e0000 */
[----:B------:R-:W-:-:S04]  /*07f0*/  UIMAD UR5, UR5, UR7, URZ ;  /* 0x00000007050572a4 */ /* 0x000fc8000f8e02ff */
[----:B------:R-:W-:-:S04]  /*0800*/  UIMAD.WIDE.U32 UR6, UR7, UR5, UR6 ;  /* 0x00000005070672a5 */ /* 0x000fc8000f8e0006 */
[----:B------:R-:W-:-:S04]  /*0810*/  UIMAD.WIDE.U32 UR6, UR7, UR13, URZ ;  /* 0x0000000d070672a5 */ /* 0x000fc8000f8e00ff */
[----:B------:R-:W-:-:S04]  /*0820*/  UIADD3 UR5, UPT, UPT, -UR7, URZ, URZ ;  /* 0x000000ff07057290 */ /* 0x000fc8000fffe1ff */
[----:B------:R-:W-:-:S04]  /*0830*/  UIMAD UR5, UR9, UR5, UR13 ;  /* 0x00000005090572a4 */ /* 0x000fc8000f8e020d */
[----:B------:R-:W-:-:S11]  /*0840*/  UISETP.GE.U32.AND UP1, UPT, UR5, UR9, UPT ;  /* 0x000000090500728c */ /* 0x000fd6000bf26070 */
[----:B------:R-:W-:Y:S02]  /*0850*/  @UP1 UIADD3 UR5, UPT, UPT, -UR9, UR5, URZ ;  /* 0x0000000509051290 */ /* 0x000fe4000fffe1ff */
[----:B------:R-:W-:Y:S02]  /*0860*/  @UP1 UIADD3 UR7, UPT, UPT, UR7, 0x1, URZ ;  /* 0x0000000107071890 */ /* 0x000fe4000fffe0ff */
[----:B------:R-:W-:Y:S02]  /*0870*/  UISETP.GE.U32.AND UP0, UPT, UR5, UR9, UPT ;  /* 0x000000090500728c */ /* 0x000fe4000bf06070 */
[----:B------:R-:W-:Y:S02]  /*0880*/  UISETP.NE.U32.AND UP1, UPT, UR9, URZ, UPT ;  /* 0x000000ff0900728c */ /* 0x000fe4000bf25070 */
[----:B------:R-:W-:-:S07]  /*0890*/  ULOP3.LUT UR5, URZ, UR9, URZ, 0x33, !UPT ;  /* 0x00000009ff057292 */ /* 0x000fce000f8e33ff */
[----:B------:R-:W-:-:S04]  /*08a0*/  @UP0 UIADD3 UR7, UPT, UPT, UR7, 0x1, URZ ;  /* 0x0000000107070890 */ /* 0x000fc8000fffe0ff */
[----:B------:R-:W-:-:S04]  /*08b0*/  USEL UR10, UR5, UR7, !UP1 ;  /* 0x00000007050a7287 */ /* 0x000fc8000c800000 */
[----:B------:R-:W-:-:S09]  /*08c0*/  UISETP.GE.AND UP0, UPT, UR10, 0x1, UPT ;  /* 0x000000010a00788c */ /* 0x000fd2000bf06270 */
[----:B------:R-:W-:Y:S05]  /*08d0*/  BRA.U !UP0, `(.L_x_6) ;  /* 0x0000004108d47547 */ /* 0x000fea000b800000 */
[----:B------:R-:W-:Y:S01]  /*08e0*/  IABS R0, UR9 ;  /* 0x0000000900007c13 */ /* 0x000fe20008000000 */
[----:B------:R-:W-:Y:S01]  /*08f0*/  UMOV UR6, URZ ;  /* 0x000000ff00067c82 */ /* 0x000fe20008000000 */
[----:B------:R-:W-:Y:S01]  /*0900*/  IABS R3, UR4 ;  /* 0x0000000400037c13 */ /* 0x000fe20008000000 */
[----:B------:R-:W0:Y:S01]  /*0910*/  S2R R21, SR_CgaCtaId ;  /* 0x0000000000157919 */ /* 0x000e220000008800 */
[----:B------:R-:W-:Y:S01]  /*0920*/  R2UR UR18, R0 ;  /* 0x00000000001272ca */ /* 0x000fe200000e0000 */
[----:B------:R-:W-:Y:S01]  /*0930*/  UIADD3 UR19, UPT, UPT, UR8, 0x1, URZ ;  /* 0x0000000108137890 */ /* 0x000fe2000fffe0ff */
[----:B------:R-:W-:Y:S01]  /*0940*/  IABS R4, UR9 ;  /* 0x0000000900047c13 */ /* 0x000fe20008000000 */
[----:B------:R-:W1:Y:S01]  /*0950*/  S2R R20, SR_TID.X ;  /* 0x0000000000147919 */ /* 0x000e620000002100 */
[----:B------:R-:W-:-:S09]  /*0960*/  R2UR UR12, R3 ;  /* 0x00000000030c72ca */ /* 0x000fd200000e0000 */
[----:B------:R-:W2:Y:S08]  /*0970*/  I2F.RP R0, UR18 ;  /* 0x0000001200007d06 */ /* 0x000eb00008209400 */
[----:B--2---:R-:W2:Y:S02]  /*0980*/  MUFU.RCP R0, R0 ;  /* 0x0000000000007308 */ /* 0x004ea40000001000 */
[----:B--2---:R-:W-:-:S02]  /*0990*/  IADD3 R2, PT, PT, R0, 0xffffffe, RZ ;  /* 0x0ffffffe00027810 */ /* 0x004fc40007ffe0ff */
[----:B------:R-:W-:-:S04]  /*09a0*/  IADD3 R0, PT, PT, RZ, -R4, RZ ;  /* 0x80000004ff007210 */ /* 0x000fc80007ffe0ff */
[----:B------:R-:W2:Y:S02]  /*09b0*/  F2I.FTZ.U32.TRUNC.NTZ R2, R2 ;  /* 0x0000000200027305 */ /* 0x000ea4000021f000 */
[----:B--2---:R-:W-:Y:S02]  /*09c0*/  R2UR UR7, R2 ;  /* 0x00000000020772ca */ /* 0x004fe400000e0000 */
[----:B------:R-:W-:-:S11]  /*09d0*/  MOV R2, UR9 ;  /* 0x0000000900027c02 */ /* 0x000fd60008000f00 */
[----:B------:R-:W-:-:S04]  /*09e0*/  UIADD3 UR11, UPT, UPT, URZ, -UR7, URZ ;  /* 0x80000007ff0b7290 */ /* 0x000fc8000fffe0ff */
[----:B------:R-:W-:-:S04]  /*09f0*/  UIMAD UR11, UR11, UR18, URZ ;  /* 0x000000120b0b72a4 */ /* 0x000fc8000f8e02ff */
[----:B------:R-:W-:-:S03]  /*0a00*/  UIMAD.WIDE.U32 UR6, UR7, UR11, UR6 ;  /* 0x0000000b070672a5 */ /* 0x000fc6000f8e0006 */
[----:B------:R-:W-:Y:S01]  /*0a10*/  R2UR UR11, R0 ;  /* 0x00000000000b72ca */ /* 0x000fe200000e0000 */
[----:B------:R-:W-:Y:S01]  /*0a20*/  UIMAD.WIDE.U32 UR6, UR7, UR12, URZ ;  /* 0x0000000c070672a5 */ /* 0x000fe2000f8e00ff */
[----:B------:R-:W-:-:S04]  /*0a30*/  MOV R0, 0x400 ;  /* 0x0000040000007802 */ /* 0x000fc80000000f00 */
[----:B0-----:R-:W-:-:S05]  /*0a40*/  LEA R21, R21, R0, 0x18 ;  /* 0x0000000015157211 */ /* 0x001fca00078ec0ff */
[----:B-1----:R-:W-:Y:S02]  /*0a50*/  IMAD R21, R20, 0xc, R21 ;  /* 0x0000000c14157824 */ /* 0x002fe400078e0215 */
[----:B------:R-:W-:-:S04]  /*0a60*/  UIMAD UR6, UR7, UR11, UR12 ;  /* 0x0000000b070672a4 */ /* 0x000fc8000f8e020c */
[----:B------:R-:W-:-:S11]  /*0a70*/  UISETP.GT.U32.AND UP0, UPT, UR18, UR6, UPT ;  /* 0x000000061200728c */ /* 0x000fd6000bf04070 */
[----:B------:R-:W-:Y:S02]  /*0a80*/  @!UP0 UIADD3 UR6, UPT, UPT, UR6, -UR18, URZ ;  /* 0x8000001206068290 */ /* 0x000fe4000fffe0ff */
[----:B------:R-:W-:Y:S02]  /*0a90*/  @!UP0 UIADD3 UR7, UPT, UPT, UR7, 0x1, URZ ;  /* 0x0000000107078890 */ /* 0x000fe4000fffe0ff */
[----:B------:R-:W-:Y:S02]  /*0aa0*/  UISETP.GE.U32.AND UP1, UPT, UR6, UR18, UPT ;  /* 0x000000120600728c */ /* 0x000fe4000bf26070 */
[----:B------:R-:W-:Y:S02]  /*0ab0*/  ULOP3.LUT UR6, UR4, UR9, URZ, 0x3c, !UPT ;  /* 0x0000000904067292 */ /* 0x000fe4000f8e3cff */
[----:B------:R-:W-:Y:S02]  /*0ac0*/  ULOP3.LUT UR18, UR9, 0x3ffffc, URZ, 0xc0, !UPT ;  /* 0x003ffffc09127892 */ /* 0x000fe4000f8ec0ff */
[----:B------:R-:W-:-:S05]  /*0ad0*/  UISETP.GE.AND UP0, UPT, UR6, URZ, UPT ;  /* 0x000000ff0600728c */ /* 0x000fca000bf06270 */
[----:B------:R-:W-:Y:S02]  /*0ae0*/  @UP1 UIADD3 UR7, UPT, UPT, UR7, 0x1, URZ ;  /* 0x0000000107071890 */ /* 0x000fe4000fffe0ff */
[----:B------:R-:W-:-:S04]  /*0af0*/  UISETP.NE.AND UP1, UPT, UR9, URZ, UPT ;  /* 0x000000ff0900728c */ /* 0x000fc8000bf25270 */
[----:B------:R-:W-:-:S04]  /*0b00*/  @!UP0 UIADD3 UR7, UPT, UPT, -UR7, URZ, URZ ;  /* 0x000000ff07078290 */ /* 0x000fc8000fffe1ff */
[----:B------:R-:W-:-:S03]  /*0b10*/  USEL UR12, UR5, UR7, !UP1 ;  /* 0x00000007050c7287 */ /* 0x000fc6000c800000 */
[----:B------:R-:W-:-:S03]  /*0b20*/  UMOV UR5, URZ ;  /* 0x000000ff00057c82 */ /* 0x000fc60008000000 */
[----:B------:R-:W-:-:S05]  /*0b30*/  IADD3 R19, PT, PT, RZ, -UR12, RZ ;  /* 0x8000000cff137c10 */ /* 0x000fca000fffe0ff */
[----:B------:R-:W-:-:S05]  /*0b40*/  IMAD R19, R19, R2, UR4 ;  /* 0x0000000413137e24 */ /* 0x000fca000f8e0202 */
[----:B------:R-:W-:-:S07]  /*0b50*/  VIMNMX.U32 R7, PT, PT, R19, 0x1, !PT ;  /* 0x0000000113077848 */ /* 0x000fce0007fe0000 */
.L_x_114:
[----:B0----5:R-:W0:Y:S01]  /*0b60*/  LDC R3, c[0x0][0x360] ;  /* 0x0000d800ff037b82 */ /* 0x021e220000000800 */
[----:B-----5:R-:W-:-:S07]  /*0b70*/  IADD3 R6, PT, PT, R5, R20, RZ ;  /* 0x0000001405067210 */ /* 0x020fce0007ffe0ff */
[----:B-12---:R-:W1:Y:S01]  /*0b80*/  LDC.64 R8, c[0x0][0x388] ;  /* 0x0000e200ff087b82 */ /* 0x006e620000000a00 */
[----:B0-----:R-:W-:-:S05]  /*0b90*/  IMAD R6, R3, UR5, R6 ;  /* 0x0000000503067c24 */ /* 0x001fca000f8e0206 */
[----:B------:R-:W-:-:S05]  /*0ba0*/  SHF.L.U32 R3, R6, 0x1, RZ ;  /* 0x0000000106037819 */ /* 0x000fca00000006ff */
[----:B-1----:R-:W-:-:S05]  /*0bb0*/  IMAD.WIDE.U32 R8, R3, 0xc, R8 ;  /* 0x0000000c03087825 */ /* 0x002fca00078e0008 */
[----:B------:R0:W5:Y:S04]  /*0bc0*/  LDG.E R4, desc[UR14][R8.64] ;  /* 0x0000000e08047981 */ /* 0x000168000c1e1900 */
[----:B------:R0:W5:Y:S04]  /*0bd0*/  LDG.E R3, desc[UR14][R8.64+0x4] ;  /* 0x0000040e08037981 */ /* 0x000168000c1e1900 */
[----:B------:R0:W5:Y:S01]  /*0be0*/  LDG.E R2, desc[UR14][R8.64+0x8] ;  /* 0x0000080e08027981 */ /* 0x000162000c1e1900 */
[----:B------:R-:W-:Y:S01]  /*0bf0*/  UISETP.GE.AND UP0, UPT, UR12, 0x1, UPT ;  /* 0x000000010c00788c */ /* 0x000fe2000bf06270 */
[----:B------:R-:W-:Y:S01]  /*0c00*/  HFMA2 R27, -RZ, RZ, 0, 0 ;  /* 0x00000000ff1b7431 */ /* 0x000fe200000001ff */
[----:B------:R-:W-:-:S02]  /*0c10*/  MOV R24, RZ ;  /* 0x000000ff00187202 */ /* 0x000fc40000000f00 */
[----:B------:R-:W-:-:S05]  /*0c20*/  CS2R R22, SRZ ;  /* 0x0000000000167805 */ /* 0x000fca000001ff00 */
[----:B0-----:R-:W-:Y:S05]  /*0c30*/  BRA.U !UP0, `(.L_x_7) ;  /* 0x0000001d08e87547 */ /* 0x001fea000b800000 */
[----:B------:R-:W-:Y:S02]  /*0c40*/  CS2R R22, SRZ ;  /* 0x0000000000167805 */ /* 0x000fe4000001ff00 */
[----:B------:R-:W-:Y:S01]  /*0c50*/  MOV R27, RZ ;  /* 0x000000ff001b7202 */ /* 0x000fe20000000f00 */
[----:B------:R-:W-:Y:S01]  /*0c60*/  UMOV UR6, URZ ;  /* 0x000000ff00067c82 */ /* 0x000fe20008000000 */
[----:B------:R-:W-:-:S07]  /*0c70*/  MOV R24, RZ ;  /* 0x000000ff00187202 */ /* 0x000fce0000000f00 */
.L_x_59:
[----:B------:R-:W-:Y:S01]  /*0c80*/  UISETP.GE.AND UP1, UPT, UR16, 0x1, UPT ;  /* 0x000000011000788c */ /* 0x000fe2000bf26270 */
[----:B------:R-:W-:Y:S01]  /*0c90*/  UMOV UR7, UR6 ;  /* 0x0000000600077c82 */ /* 0x000fe20008000000 */
[----:B------:R-:W-:-:S04]  /*0ca0*/  UIADD3 UR6, UPT, UPT, UR6, 0x1, URZ ;  /* 0x0000000106067890 */ /* 0x000fc8000fffe0ff */
[----:B------:R-:W-:-:S03]  /*0cb0*/  UISETP.NE.AND UP0, UPT, UR6, UR12, UPT ;  /* 0x0000000c0600728c */ /* 0x000fc6000bf05270 */
[----:B0-----:R-:W-:Y:S08]  /*0cc0*/  BRA.U !UP1, `(.L_x_8) ;  /* 0x0000000109547547 */ /* 0x001ff0000b800000 */
[----:B------:R-:W0:Y:S01]  /*0cd0*/  LDC.64 R8, c[0x0][0x3a0] ;  /* 0x0000e800ff087b82 */ /* 0x000e220000000a00 */
[----:B------:R-:W-:Y:S01]  /*0ce0*/  MOV R13, UR7 ;  /* 0x00000007000d7c02 */ /* 0x000fe20008000f00 */
[----:B------:R-:W-:Y:S01]  /*0cf0*/  HFMA2 R14, -RZ, RZ, 0, 0 ;  /* 0x00000000ff0e7431 */ /* 0x000fe200000001ff */
[----:B------:R-:W-:Y:S01]  /*0d00*/  BSSY.RECONVERGENT B0, `(.L_x_8) ;  /* 0x0000011000007945 */ /* 0x000fe20003800200 */
[----:B------:R-:W-:Y:S01]  /*0d10*/  HFMA2 R12, -RZ, RZ, 0, 0 ;  /* 0x00000000ff0c7431 */ /* 0x000fe200000001ff */
[----:B------:R-:W-:Y:S01]  /*0d20*/  MOV R0, RZ ;  /* 0x000000ff00007202 */ /* 0x000fe20000000f00 */
[----:B------:R-:W-:-:S07]  /*0d30*/  IMAD R13, R13, UR9, R20 ;  /* 0x000000090d0d7c24 */ /* 0x000fce000f8e0214 */
.L_x_10:
[----:B------:R-:W-:-:S05]  /*0d40*/  LEA R11, R14, UR19, 0x1 ;  /* 0x000000130e0b7c11 */ /* 0x000fca000f8e08ff */
[----:B0-----:R-:W-:-:S05]  /*0d50*/  IMAD.WIDE R10, R11, 0x4, R8 ;  /* 0x000000040b0a7825 */ /* 0x001fca00078e0208 */
[----:B------:R-:W2:Y:S02]  /*0d60*/  LDG.E R15, desc[UR14][R10.64] ;  /* 0x0000000e0a0f7981 */ /* 0x000ea4000c1e1900 */
[----:B--2---:R-:W-:-:S04]  /*0d70*/  IADD3 R12, PT, PT, R15, R12, RZ ;  /* 0x0000000c0f0c7210 */ /* 0x004fc80007ffe0ff */
[----:B------:R-:W-:-:S13]  /*0d80*/  ISETP.GE.AND P0, PT, R13, R12, PT ;  /* 0x0000000c0d00720c */ /* 0x000fda0003f06270 */
[----:B------:R-:W-:Y:S05]  /*0d90*/  @!P0 BRA `(.L_x_9) ;  /* 0x0000000000148947 */ /* 0x000fea0003800000 */
[----:B------:R-:W-:Y:S02]  /*0da0*/  IADD3 R14, PT, PT, R14, 0x1, RZ ;  /* 0x000000010e0e7810 */ /* 0x000fe40007ffe0ff */
[----:B------:R-:W-:Y:S02]  /*0db0*/  IADD3 R0, PT, PT, R15, R0, RZ ;  /* 0x000000000f007210 */ /* 0x000fe40007ffe0ff */
[----:B------:R-:W-:-:S13]  /*0dc0*/  ISETP.NE.AND P0, PT, R14, UR16, PT ;  /* 0x000000100e007c0c */ /* 0x000fda000bf05270 */
[----:B------:R-:W-:Y:S05]  /*0dd0*/  @P0 BRA `(.L_x_10) ;  /* 0xfffffffc00d80947 */ /* 0x000fea000383ffff */
[----:B------:R-:W-:Y:S05]  /*0de0*/  BRA `(.L_x_11) ;  /* 0x0000000000087947 */ /* 0x000fea0003800000 */
.L_x_9:
[----:B------:R-:W2:Y:S02]  /*0df0*/  LDG.E R11, desc[UR14][R10.64+-0x4] ;  /* 0xfffffc0e0a0b7981 */ /* 0x000ea4000c1e1900 */
[----:B--2---:R-:W-:-:S07]  /*0e00*/  IADD3 R27, PT, PT, R11, R13, -R0 ;  /* 0x0000000d0b1b7210 */ /* 0x004fce0007ffe800 */
.L_x_11:
[----:B------:R-:W-:Y:S05]  /*0e10*/  BSYNC.RECONVERGENT B0 ;  /* 0x0000000000007941 */ /* 0x000fea0003800200 */
.L_x_8:
[----:B------:R-:W0:Y:S01]  /*0e20*/  LDC.64 R8, c[0x0][0x388] ;  /* 0x0000e200ff087b82 */ /* 0x000e220000000a00 */
[----:B------:R-:W-:-:S07]  /*0e30*/  SHF.L.U32 R11, R27, 0x1, RZ ;  /* 0x000000011b0b7819 */ /* 0x000fce00000006ff */
[----:B------:R-:W1:Y:S01]  /*0e40*/  LDC R16, c[0x0][0x3b8] ;  /* 0x0000ee00ff107b82 */ /* 0x000e620000000800 */
[----:B0-----:R-:W-:-:S05]  /*0e50*/  IMAD.WIDE R8, R11, 0xc, R8 ;  /* 0x0000000c0b087825 */ /* 0x001fca00078e0208 */
[----:B------:R-:W2:Y:S04]  /*0e60*/  LDG.E R0, desc[UR14][R8.64] ;  /* 0x0000000e08007981 */ /* 0x000ea8000c1e1900 */
[----:B------:R-:W3:Y:S04]  /*0e70*/  LDG.E R10, desc[UR14][R8.64+0x4] ;  /* 0x0000040e080a7981 */ /* 0x000ee8000c1e1900 */
[----:B------:R-:W4:Y:S04]  /*0e80*/  LDG.E R12, desc[UR14][R8.64+0x8] ;  /* 0x0000080e080c7981 */ /* 0x000f28000c1e1900 */
[----:B------:R-:W4:Y:S04]  /*0e90*/  LDG.E R11, desc[UR14][R8.64+0xc] ;  /* 0x00000c0e080b7981 */ /* 0x000f28000c1e1900 */
[----:B------:R-:W4:Y:S04]  /*0ea0*/  LDG.E R13, desc[UR14][R8.64+0x10] ;  /* 0x0000100e080d7981 */ /* 0x000f28000c1e1900 */
[----:B------:R-:W4:Y:S01]  /*0eb0*/  LDG.E R14, desc[UR14][R8.64+0x14] ;  /* 0x0000140e080e7981 */ /* 0x000f22000c1e1900 */
[----:B------:R-:W-:Y:S01]  /*0ec0*/  ISETP.GE.U32.AND P0, PT, R20, UR9, PT ;  /* 0x0000000914007c0c */ /* 0x000fe2000bf06070 */
[----:B-1----:R-:W-:Y:S01]  /*0ed0*/  IMAD R16, R16, 0xc, R21 ;  /* 0x0000000c10107824 */ /* 0x002fe200078e0215 */
[----:B------:R-:W-:Y:S01]  /*0ee0*/  BSSY.RECONVERGENT B0, `(.L_x_12) ;  /* 0x00001cd000007945 */ /* 0x000fe20003800200 */
[----:B--2---:R0:W-:Y:S04]  /*0ef0*/  STS [R21], R0 ;  /* 0x0000000015007388 */ /* 0x0041e80000000800 */
[----:B---3--:R0:W-:Y:S04]  /*0f00*/  STS [R21+0x4], R10 ;  /* 0x0000040a15007388 */ /* 0x0081e80000000800 */
[----:B----4-:R0:W-:Y:S04]  /*0f10*/  STS [R21+0x8], R12 ;  /* 0x0000080c15007388 */ /* 0x0101e80000000800 */
[----:B------:R0:W-:Y:S04]  /*0f20*/  STS [R16], R11 ;  /* 0x0000000b10007388 */ /* 0x0001e80000000800 */
[----:B------:R0:W-:Y:S04]  /*0f30*/  STS [R16+0x4], R13 ;  /* 0x0000040d10007388 */ /* 0x0001e80000000800 */
[----:B------:R0:W-:Y:S01]  /*0f40*/  STS [R16+0x8], R14 ;  /* 0x0000080e10007388 */ /* 0x0001e20000000800 */
[----:B------:R-:W-:Y:S06]  /*0f50*/  BAR.SYNC.DEFER_BLOCKING 0x0 ;  /* 0x0000000000007b1d */ /* 0x000fec0000010000 */
[----:B------:R-:W-:Y:S05]  /*0f60*/  @P0 BRA `(.L_x_13) ;  /* 0x0000001c00100947 */ /* 0x000fea0003800000 */
[----:B------:R-:W-:Y:S01]  /*0f70*/  UISETP.GE.U32.AND UP1, UPT, UR9, 0x4, UPT ;  /* 0x000000040900788c */ /* 0x000fe2000bf26070 */
[----:B------:R-:W-:-:S08]  /*0f80*/  MOV R26, RZ ;  /* 0x000000ff001a7202 */ /* 0x000fd00000000f00 */
[----:B------:R-:W-:Y:S05]  /*0f90*/  BRA.U !UP1, `(.L_x_14) ;  /* 0x0000000d09e07547 */ /* 0x000fea000b800000 */
[----:B------:R-:W-:-:S07]  /*0fa0*/  HFMA2 R26, -RZ, RZ, 0, 0 ;  /* 0x00000000ff1a7431 */ /* 0x000fce00000001ff */
.L_x_39:
[----:B------:R-:W1:Y:S01]  /*0fb0*/  S2R R9, SR_CgaCtaId ;  /* 0x0000000000097919 */ /* 0x000e620000008800 */
[----:B0-----:R-:W-:Y:S01]  /*0fc0*/  MOV R0, 0x400 ;  /* 0x0000040000007802 */ /* 0x001fe20000000f00 */
[----:B------:R-:W-:Y:S03]  /*0fd0*/  BSSY.RECONVERGENT B2, `(.L_x_15) ;  /* 0x000001e000027945 */ /* 0x000fe60003800200 */
[----:B-1----:R-:W-:-:S05]  /*0fe0*/  LEA R9, R9, R0, 0x18 ;  /* 0x0000000009097211 */ /* 0x002fca00078ec0ff */
[----:B------:R-:W-:Y:S02]  /*0ff0*/  IMAD R28, R26, 0xc, R9 ;  /* 0x0000000c1a1c7824 */ /* 0x000fe400078e0209 */
[----:B------:R-:W0:Y:S03]  /*1000*/  LDC.64 R8, c[0x0][0x3b8] ;  /* 0x0000ee00ff087b82 */ /* 0x000e260000000a00 */
[----:B------:R-:W1:Y:S01]  /*1010*/  LDS.128 R12, [R28] ;  /* 0x000000001c0c7984 */ /* 0x000e620000000c00 */
[----:B0-----:R-:W-:-:S05]  /*1020*/  IMAD R25, R8, 0xc, R28 ;  /* 0x0000000c08197824 */ /* 0x001fca00078e021c */
[----:B------:R0:W2:Y:S04]  /*1030*/  LDS R32, [R25] ;  /* 0x0000000019207984 */ /* 0x0000a80000000800 */
[----:B------:R0:W3:Y:S01]  /*1040*/  LDS R31, [R25+0x4] ;  /* 0x00000400191f7984 */ /* 0x0000e20000000800 */
[----:B-1---5:R-:W-:Y:S01]  /*1050*/  FADD R30, -R3, R13 ;  /* 0x0000000d031e7221 */ /* 0x022fe20000000100 */
[----:B------:R-:W-:Y:S02]  /*1060*/  FADD R33, -R4, R12 ;  /* 0x0000000c04217221 */ /* 0x000fe40000000100 */
[----:B------:R0:W1:Y:S01]  /*1070*/  LDS R13, [R25+0x8] ;  /* 0x00000800190d7984 */ /* 0x0000620000000800 */
[----:B------:R-:W-:Y:S01]  /*1080*/  FADD R34, -R2, R14 ;  /* 0x0000000e02227221 */ /* 0x000fe20000000100 */
[----:B------:R-:W-:-:S04]  /*1090*/  FMUL R0, R30, R30 ;  /* 0x0000001e1e007220 */ /* 0x000fc80000400000 */
[----:B------:R-:W-:-:S04]  /*10a0*/  FFMA R11, R33, R33, R0 ;  /* 0x00000021210b7223 */ /* 0x000fc80000000000 */
[----:B------:R-:W-:-:S04]  /*10b0*/  FFMA R0, R34, R34, R11 ;  /* 0x0000002222007223 */ /* 0x000fc8000000000b */
[----:B------:R-:W-:-:S04]  /*10c0*/  FFMA R8, R9, R9, R0 ;  /* 0x0000000909087223 */ /* 0x000fc80000000000 */
[----:B------:R-:W-:Y:S01]  /*10d0*/  FFMA R14, R9, R9, R8 ;  /* 0x00000009090e7223 */ /* 0x000fe20000000008 */
[----:B------:R-:W-:-:S04]  /*10e0*/  IADD3 R0, PT, PT, R8, 0x1800000, RZ ;  /* 0x0180000008007810 */ /* 0x000fc80007ffe0ff */
[----:B------:R-:W-:-:S04]  /*10f0*/  LOP3.LUT R0, R0, 0x7f800000, RZ, 0xc0, !PT ;  /* 0x7f80000000007812 */ /* 0x000fc800078ec0ff */
[----:B------:R-:W-:-:S13]  /*1100*/  ISETP.GT.U32.AND P0, PT, R0, 0x1ffffff, PT ;  /* 0x01ffffff0000780c */ /* 0x000fda0003f04070 */
[----:B0123--:R-:W-:Y:S05]  /*1110*/  @P0 BRA `(.L_x_16) ;  /* 0x0000000000140947 */ /* 0x00ffea0003800000 */
[----:B------:R-:W-:Y:S02]  /*1120*/  MOV R0, R8 ;  /* 0x0000000800007202 */ /* 0x000fe40000000f00 */
[----:B------:R-:W-:-:S07]  /*1130*/  MOV R8, 0x1150 ;  /* 0x0000115000087802 */ /* 0x000fce0000000f00 */
[----:B------:R-:W-:Y:S05]  /*1140*/  CALL.REL.NOINC `($__internal_0_$__cuda_sm20_rcp_rn_f32_slowpath) ;  /* 0x0000007c00d07944 */ /* 0x000fea0003c00000 */
[----:B------:R-:W-:Y:S01]  /*1150*/  MOV R18, R0 ;  /* 0x0000000000127202 */ /* 0x000fe20000000f00 */
[----:B------:R-:W-:Y:S06]  /*1160*/  BRA `(.L_x_17) ;  /* 0x0000000000107947 */ /* 0x000fec0003800000 */
.L_x_16:
[----:B------:R-:W0:Y:S02]  /*1170*/  MUFU.RCP R18, R8 ;  /* 0x0000000800127308 */ /* 0x000e240000001000 */
[----:B0-----:R-:W-:-:S04]  /*1180*/  FFMA R0, R8, R18, -1 ;  /* 0xbf80000008007423 */ /* 0x001fc80000000012 */
[----:B------:R-:W-:-:S04]  /*1190*/  FADD.FTZ R9, -R0, -RZ ;  /* 0x800000ff00097221 */ /* 0x000fc80000010100 */
[----:B------:R-:W-:-:S07]  /*11a0*/  FFMA R18, R18, R9, R18 ;  /* 0x0000000912127223 */ /* 0x000fce0000000012 */
.L_x_17:
[----:B------:R-:W-:Y:S05]  /*11b0*/  BSYNC.RECONVERGENT B2 ;  /* 0x0000000000027941 */ /* 0x000fea0003800200 */
.L_x_15:
[----:B------:R-:W-:Y:S01]  /*11c0*/  IADD3 R0, PT, PT, R18, -0xd000000, RZ ;  /* 0xf300000012007810 */ /* 0x000fe20007ffe0ff */
[----:B------:R0:W1:Y:S01]  /*11d0*/  MUFU.RSQ R9, R18 ;  /* 0x0000001200097308 */ /* 0x0000620000001400 */
[----:B------:R-:W-:Y:S02]  /*11e0*/  BSSY.RECONVERGENT B1, `(.L_x_18) ;  /* 0x000000b000017945 */ /* 0x000fe40003800200 */
[----:B------:R-:W-:-:S13]  /*11f0*/  ISETP.GT.U32.AND P0, PT, R0, 0x727fffff, PT ;  /* 0x727fffff0000780c */ /* 0x000fda0003f04070 */
[----:B0-----:R-:W-:Y:S05]  /*1200*/  @!P0 BRA `(.L_x_19) ;  /* 0x0000000000108947 */ /* 0x001fea0003800000 */
[----:B------:R-:W-:Y:S02]  /*1210*/  MOV R8, R18 ;  /* 0x0000001200087202 */ /* 0x000fe40000000f00 */
[----:B------:R-:W-:-:S07]  /*1220*/  MOV R0, 0x1240 ;  /* 0x0000124000007802 */ /* 0x000fce0000000f00 */
[----:B-1----:R-:W-:Y:S05]  /*1230*/  CALL.REL.NOINC `($__internal_1_$__cuda_sm20_sqrt_rn_f32_slowpath) ;  /* 0x0000008000647944 */ /* 0x002fea0003c00000 */
[----:B------:R-:W-:Y:S05]  /*1240*/  BRA `(.L_x_20) ;  /* 0x0000000000107947 */ /* 0x000fea0003800000 */
.L_x_19:
[C---:B-1----:R-:W-:Y:S01]  /*1250*/  FMUL.FTZ R17, R9.reuse, R18 ;  /* 0x0000001209117220 */ /* 0x042fe20000410000 */
[----:B------:R-:W-:-:S03]  /*1260*/  FMUL.FTZ R8, R9, 0.5 ;  /* 0x3f00000009087820 */ /* 0x000fc60000410000 */
[----:B------:R-:W-:-:S04]  /*1270*/  FFMA R0, -R17, R17, R18 ;  /* 0x0000001111007223 */ /* 0x000fc80000000112 */
[----:B------:R-:W-:-:S07]  /*1280*/  FFMA R17, R0, R8, R17 ;  /* 0x0000000800117223 */ /* 0x000fce0000000011 */
.L_x_20:
[----:B------:R-:W-:Y:S05]  /*1290*/  BSYNC.RECONVERGENT B1 ;  /* 0x0000000000017941 */ /* 0x000fea0003800200 */
.L_x_18:
[----:B------:R-:W0:Y:S01]  /*12a0*/  LDS.128 R8, [R28+0x10] ;  /* 0x000010001c087984 */ /* 0x000e220000000c00 */
[----:B------:R-:W-:Y:S01]  /*12b0*/  FMUL R29, R31, R30 ;  /* 0x0000001e1f1d7220 */ /* 0x000fe20000400000 */
[----:B------:R-:W-:Y:S01]  /*12c0*/  FMUL R35, R17, R18 ;  /* 0x0000001211237220 */ /* 0x000fe20000400000 */
[----:B------:R-:W-:Y:S01]  /*12d0*/  UMOV UR20, 0x6dc9c89b ;  /* 0x6dc9c89b00147882 */ /* 0x000fe20000000000 */
[----:B------:R-:W-:Y:S01]  /*12e0*/  UMOV UR21, 0x3fa45f30 ;  /* 0x3fa45f3000157882 */ /* 0x000fe20000000000 */
[----:B------:R-:W-:Y:S01]  /*12f0*/  FFMA R0, R32, R33, R29 ;  /* 0x0000002120007223 */ /* 0x000fe2000000001d */
[----:B------:R-:W-:Y:S01]  /*1300*/  FADD R29, -R4, R15 ;  /* 0x0000000f041d7221 */ /* 0x000fe20000000100 */
[----:B------:R1:W2:Y:S01]  /*1310*/  F2F.F64.F32 R16, R35 ;  /* 0x0000002300107310 */ /* 0x0002a20000201800 */
[----:B------:R-:W-:Y:S01]  /*1320*/  BSSY.RECONVERGENT B2, `(.L_x_21) ;  /* 0x0000025000027945 */ /* 0x000fe20003800200 */
[----:B------:R-:W-:Y:S02]  /*1330*/  FFMA R37, R13, R34, R0 ;  /* 0x000000220d257223 */ /* 0x000fe40000000000 */
[----:B------:R-:W3:Y:S02]  /*1340*/  LDC R0, c[0x0][0x3bc] ;  /* 0x0000ef00ff007b82 */ /* 0x000ee40000000800 */
[-C--:B------:R-:W-:Y:S01]  /*1350*/  FMUL R15, R33, R37.reuse ;  /* 0x00000025210f7220 */ /* 0x080fe20000400000 */
[-C--:B------:R-:W-:Y:S01]  /*1360*/  FMUL R18, R30, R37.reuse ;  /* 0x000000251e127220 */ /* 0x080fe20000400000 */
[----:B------:R-:W-:Y:S01]  /*1370*/  FMUL R38, R34, R37 ;  /* 0x0000002522267220 */ /* 0x000fe20000400000 */
[----:B------:R4:W3:Y:S01]  /*1380*/  LDS R30, [R25+0xc] ;  /* 0x00000c00191e7984 */ /* 0x0008e20000000800 */
[-C--:B------:R-:W-:Y:S01]  /*1390*/  FFMA R15, R32, R14.reuse, R15 ;  /* 0x0000000e200f7223 */ /* 0x080fe2000000000f */
[-C--:B------:R-:W-:Y:S01]  /*13a0*/  FFMA R18, R31, R14.reuse, R18 ;  /* 0x0000000e1f127223 */ /* 0x080fe20000000012 */
[----:B------:R-:W-:Y:S01]  /*13b0*/  FFMA R31, R13, R14, R38 ;  /* 0x0000000e0d1f7223 */ /* 0x000fe20000000026 */
[----:B-1----:R4:W1:Y:S01]  /*13c0*/  LDS R35, [R25+0x10] ;  /* 0x0000100019237984 */ /* 0x0028620000000800 */
[----:B--2---:R-:W-:-:S03]  /*13d0*/  DMUL R16, R16, UR20 ;  /* 0x0000001410107c28 */ /* 0x004fc60008000000 */
[----:B------:R4:W2:Y:S03]  /*13e0*/  LDS R34, [R25+0x14] ;  /* 0x0000140019227984 */ /* 0x0008a60000000800 */
[----:B------:R-:W5:Y:S01]  /*13f0*/  F2F.F32.F64 R12, R16 ;  /* 0x00000010000c7310 */ /* 0x000f620000301000 */
[----:B0-----:R-:W-:Y:S01]  /*1400*/  FADD R33, -R3, R8 ;  /* 0x0000000803217221 */ /* 0x001fe20000000100 */
[----:B------:R-:W-:Y:S01]  /*1410*/  FADD R36, -R2, R9 ;  /* 0x0000000902247221 */ /* 0x000fe20000000100 */
[C---:B-----5:R-:W-:Y:S02]  /*1420*/  FFMA R31, R12.reuse, R31, R24 ;  /* 0x0000001f0c1f7223 */ /* 0x060fe40000000018 */
[----:B------:R-:W-:Y:S01]  /*1430*/  FMUL R8, R33, R33 ;  /* 0x0000002121087220 */ /* 0x000fe20000400000 */
[C---:B------:R-:W-:Y:S01]  /*1440*/  FFMA R22, R12.reuse, R15, R22 ;  /* 0x0000000f0c167223 */ /* 0x040fe20000000016 */
[----:B------:R-:W-:-:S02]  /*1450*/  FFMA R23, R12, R18, R23 ;  /* 0x000000120c177223 */ /* 0x000fc40000000017 */
[----:B------:R-:W-:-:S04]  /*1460*/  FFMA R9, R29, R29, R8 ;  /* 0x0000001d1d097223 */ /* 0x000fc80000000008 */
[----:B------:R-:W-:-:S04]  /*1470*/  FFMA R9, R36, R36, R9 ;  /* 0x0000002424097223 */ /* 0x000fc80000000009 */
[----:B---3--:R-:W-:-:S04]  /*1480*/  FFMA R9, R0, R0, R9 ;  /* 0x0000000000097223 */ /* 0x008fc80000000009 */
[----:B------:R-:W-:Y:S01]  /*1490*/  FFMA R24, R0, R0, R9 ;  /* 0x0000000000187223 */ /* 0x000fe20000000009 */
[----:B------:R-:W-:-:S04]  /*14a0*/  IADD3 R8, PT, PT, R9, 0x1800000, RZ ;  /* 0x0180000009087810 */ /* 0x000fc80007ffe0ff */
[----:B------:R-:W-:-:S04]  /*14b0*/  LOP3.LUT R8, R8, 0x7f800000, RZ, 0xc0, !PT ;  /* 0x7f80000008087812 */ /* 0x000fc800078ec0ff */
[----:B------:R-:W-:-:S13]  /*14c0*/  ISETP.GT.U32.AND P0, PT, R8, 0x1ffffff, PT ;  /* 0x01ffffff0800780c */ /* 0x000fda0003f04070 */
[----:B-12-4-:R-:W-:Y:S05]  /*14d0*/  @P0 BRA `(.L_x_22) ;  /* 0x0000000000140947 */ /* 0x016fea0003800000 */
[----:B------:R-:W-:Y:S02]  /*14e0*/  MOV R0, R9 ;  /* 0x0000000900007202 */ /* 0x000fe40000000f00 */
[----:B------:R-:W-:-:S07]  /*14f0*/  MOV R8, 0x1510 ;  /* 0x0000151000087802 */ /* 0x000fce0000000f00 */
[----:B------:R-:W-:Y:S05]  /*1500*/  CALL.REL.NOINC `($__internal_0_$__cuda_sm20_rcp_rn_f32_slowpath) ;  /* 0x0000007800e07944 */ /* 0x000fea0003c00000 */
[----:B------:R-:W-:Y:S01]  /*1510*/  MOV R13, R0 ;  /* 0x00000000000d7202 */ /* 0x000fe20000000f00 */
[----:B------:R-:W-:Y:S06]  /*1520*/  BRA `(.L_x_23) ;  /* 0x0000000000107947 */ /* 0x000fec0003800000 */
.L_x_22:
[----:B------:R-:W0:Y:S02]  /*1530*/  MUFU.RCP R0, R9 ;  /* 0x0000000900007308 */ /* 0x000e240000001000 */
[----:B0-----:R-:W-:-:S04]  /*1540*/  FFMA R8, R9, R0, -1 ;  /* 0xbf80000009087423 */ /* 0x001fc80000000000 */
[----:B------:R-:W-:-:S04]  /*1550*/  FADD.FTZ R13, -R8, -RZ ;  /* 0x800000ff080d7221 */ /* 0x000fc80000010100 */
[----:B------:R-:W-:-:S07]  /*1560*/  FFMA R13, R0, R13, R0 ;  /* 0x0000000d000d7223 */ /* 0x000fce0000000000 */
.L_x_23:
[----:B------:R-:W-:Y:S05]  /*1570*/  BSYNC.RECONVERGENT B2 ;  /* 0x0000000000027941 */ /* 0x000fea0003800200 */
.L_x_21:
[----:B------:R-:W-:Y:S01]  /*1580*/  IADD3 R0, PT, PT, R13, -0xd000000, RZ ;  /* 0xf30000000d007810 */ /* 0x000fe20007ffe0ff */
[----:B------:R0:W1:Y:S01]  /*1590*/  MUFU.RSQ R8, R13 ;  /* 0x0000000d00087308 */ /* 0x0000620000001400 */
[----:B------:R-:W-:Y:S02]  /*15a0*/  BSSY.RECONVERGENT B1, `(.L_x_24) ;  /* 0x000000b000017945 */ /* 0x000fe40003800200 */
[----:B------:R-:W-:-:S13]  /*15b0*/  ISETP.GT.U32.AND P0, PT, R0, 0x727fffff, PT ;  /* 0x727fffff0000780c */ /* 0x000fda0003f04070 */
[----:B0-----:R-:W-:Y:S05]  /*15c0*/  @!P0 BRA `(.L_x_25) ;  /* 0x0000000000108947 */ /* 0x001fea0003800000 */
[----:B-1----:R-:W-:Y:S02]  /*15d0*/  MOV R8, R13 ;  /* 0x0000000d00087202 */ /* 0x002fe40000000f00 */
[----:B------:R-:W-:-:S07]  /*15e0*/  MOV R0, 0x1600 ;  /* 0x0000160000007802 */ /* 0x000fce0000000f00 */
[----:B------:R-:W-:Y:S05]  /*15f0*/  CALL.REL.NOINC `($__internal_1_$__cuda_sm20_sqrt_rn_f32_slowpath) ;  /* 0x0000007c00747944 */ /* 0x000fea0003c00000 */
[----:B------:R-:W-:Y:S05]  /*1600*/  BRA `(.L_x_26) ;  /* 0x0000000000107947 */ /* 0x000fea0003800000 */
.L_x_25:
[C---:B-1----:R-:W-:Y:S01]  /*1610*/  FMUL.FTZ R0, R8.reuse, R13 ;  /* 0x0000000d08007220 */ /* 0x042fe20000410000 */
[----:B------:R-:W-:-:S03]  /*1620*/  FMUL.FTZ R8, R8, 0.5 ;  /* 0x3f00000008087820 */ /* 0x000fc60000410000 */
[----:B------:R-:W-:-:S04]  /*1630*/  FFMA R17, -R0, R0, R13 ;  /* 0x0000000000117223 */ /* 0x000fc8000000010d */
[----:B------:R-:W-:-:S07]  /*1640*/  FFMA R17, R17, R8, R0 ;  /* 0x0000000811117223 */ /* 0x000fce0000000000 */
.L_x_26:
[----:B------:R-:W-:Y:S05]  /*1650*/  BSYNC.RECONVERGENT B1 ;  /* 0x0000000000017941 */ /* 0x000fea0003800200 */
.L_x_24:
[----:B------:R-:W-:Y:S01]  /*1660*/  FMUL R17, R17, R13 ;  /* 0x0000000d11117220 */ /* 0x000fe20000400000 */
[----:B------:R-:W-:Y:S01]  /*1670*/  UMOV UR20, 0x6dc9c89b ;  /* 0x6dc9c89b00147882 */ /* 0x000fe20000000000 */
[----:B------:R-:W0:Y:S01]  /*1680*/  LDS.128 R12, [R28+0x20] ;  /* 0x000020001c0c7984 */ /* 0x000e220000000c00 */
[----:B------:R-:W-:Y:S01]  /*1690*/  UMOV UR21, 0x3fa45f30 ;  /* 0x3fa45f3000157882 */ /* 0x000fe20000000000 */
[----:B------:R-:W1:Y:S01]  /*16a0*/  F2F.F64.F32 R8, R17 ;  /* 0x0000001100087310 */ /* 0x000e620000201800 */
[----:B------:R-:W2:Y:S01]  /*16b0*/  LDC R0, c[0x0][0x3bc] ;  /* 0x0000ef00ff007b82 */ /* 0x000ea20000000800 */
[----:B------:R-:W-:Y:S01]  /*16c0*/  FMUL R37, R35, R33 ;  /* 0x0000002123257220 */ /* 0x000fe20000400000 */
[----:B------:R-:W-:Y:S01]  /*16d0*/  FADD R11, -R3, R11 ;  /* 0x0000000b030b7221 */ /* 0x000fe20000000100 */
[----:B------:R-:W-:Y:S01]  /*16e0*/  FADD R10, -R4, R10 ;  /* 0x0000000a040a7221 */ /* 0x000fe20000000100 */
[----:B------:R3:W4:Y:S01]  /*16f0*/  LDS R32, [R25+0x18] ;  /* 0x0000180019207984 */ /* 0x0007220000000800 */
[----:B------:R-:W-:Y:S01]  /*1700*/  FFMA R37, R30, R29, R37 ;  /* 0x0000001d1e257223 */ /* 0x000fe20000000025 */
[----:B------:R-:W-:Y:S02]  /*1710*/  BSSY.RECONVERGENT B2, `(.L_x_27) ;  /* 0x0000022000027945 */ /* 0x000fe40003800200 */
[----:B------:R3:W2:Y:S01]  /*1720*/  LDS R28, [R25+0x20] ;  /* 0x00002000191c7984 */ /* 0x0006a20000000800 */
[----:B------:R-:W-:-:S04]  /*1730*/  FFMA R18, R34, R36, R37 ;  /* 0x0000002422127223 */ /* 0x000fc80000000025 */
[-C--:B------:R-:W-:Y:S01]  /*1740*/  FMUL R16, R33, R18.reuse ;  /* 0x0000001221107220 */ /* 0x080fe20000400000 */
[----:B-1----:R-:W-:Y:S01]  /*1750*/  DMUL R8, R8, UR20 ;  /* 0x0000001408087c28 */ /* 0x002fe20008000000 */
[-C--:B------:R-:W-:Y:S01]  /*1760*/  FMUL R37, R29, R18.reuse ;  /* 0x000000121d257220 */ /* 0x080fe20000400000 */
[----:B------:R-:W-:Y:S01]  /*1770*/  FMUL R17, R36, R18 ;  /* 0x0000001224117220 */ /* 0x000fe20000400000 */
[----:B------:R3:W1:Y:S01]  /*1780*/  LDS R29, [R25+0x1c] ;  /* 0x00001c00191d7984 */ /* 0x0006620000000800 */
[-C--:B------:R-:W-:Y:S01]  /*1790*/  FFMA R16, R35, R24.reuse, R16 ;  /* 0x0000001823107223 */ /* 0x080fe20000000010 */
[-C--:B------:R-:W-:Y:S01]  /*17a0*/  FFMA R37, R30, R24.reuse, R37 ;  /* 0x000000181e257223 */ /* 0x080fe20000000025 */
[----:B------:R-:W-:-:S04]  /*17b0*/  FFMA R24, R34, R24, R17 ;  /* 0x0000001822187223 */ /* 0x000fc80000000011 */
[----:B------:R5:W3:Y:S02]  /*17c0*/  F2F.F32.F64 R8, R8 ;  /* 0x0000000800087310 */ /* 0x000ae40000301000 */
[----:B-----5:R-:W-:Y:S01]  /*17d0*/  FMUL R9, R11, R11 ;  /* 0x0000000b0b097220 */ /* 0x020fe20000400000 */
[----:B0-----:R-:W-:-:S03]  /*17e0*/  FADD R33, -R2, R12 ;  /* 0x0000000c02217221 */ /* 0x001fc60000000100 */
[----:B------:R-:W-:Y:S01]  /*17f0*/  FFMA R12, R10, R10, R9 ;  /* 0x0000000a0a0c7223 */ /* 0x000fe20000000009 */
[C---:B---3--:R-:W-:Y:S01]  /*1800*/  FFMA R31, R8.reuse, R24, R31 ;  /* 0x00000018081f7223 */ /* 0x048fe2000000001f */
[C---:B------:R-:W-:Y:S01]  /*1810*/  FFMA R22, R8.reuse, R37, R22 ;  /* 0x0000002508167223 */ /* 0x040fe20000000016 */
[----:B------:R-:W-:Y:S01]  /*1820*/  FFMA R23, R8, R16, R23 ;  /* 0x0000001008177223 */ /* 0x000fe20000000017 */
[----:B------:R-:W-:-:S04]  /*1830*/  FFMA R9, R33, R33, R12 ;  /* 0x0000002121097223 */ /* 0x000fc8000000000c */
[----:B--2---:R-:W-:-:S04]  /*1840*/  FFMA R9, R0, R0, R9 ;  /* 0x0000000000097223 */ /* 0x004fc80000000009 */
[----:B------:R-:W-:Y:S01]  /*1850*/  FFMA R24, R0, R0, R9 ;  /* 0x0000000000187223 */ /* 0x000fe20000000009 */
[----:B------:R-:W-:-:S04]  /*1860*/  IADD3 R12, PT, PT, R9, 0x1800000, RZ ;  /* 0x01800000090c7810 */ /* 0x000fc80007ffe0ff */
[----:B------:R-:W-:-:S04]  /*1870*/  LOP3.LUT R12, R12, 0x7f800000, RZ, 0xc0, !PT ;  /* 0x7f8000000c0c7812 */ /* 0x000fc800078ec0ff */
[----:B------:R-:W-:-:S13]  /*1880*/  ISETP.GT.U32.AND P0, PT, R12, 0x1ffffff, PT ;  /* 0x01ffffff0c00780c */ /* 0x000fda0003f04070 */
[----:B-1--4-:R-:W-:Y:S05]  /*1890*/  @P0 BRA `(.L_x_28) ;  /* 0x0000000000140947 */ /* 0x012fea0003800000 */
[----:B------:R-:W-:Y:S02]  /*18a0*/  MOV R0, R9 ;  /* 0x0000000900007202 */ /* 0x000fe40000000f00 */
[----:B------:R-:W-:-:S07]  /*18b0*/  MOV R8, 0x18d0 ;  /* 0x000018d000087802 */ /* 0x000fce0000000f00 */
[----:B------:R-:W-:Y:S05]  /*18c0*/  CALL.REL.NOINC `($__internal_0_$__cuda_sm20_rcp_rn_f32_slowpath) ;  /* 0x0000007400f07944 */ /* 0x000fea0003c00000 */
[----:B------:R-:W-:Y:S01]  /*18d0*/  MOV R18, R0 ;  /* 0x0000000000127202 */ /* 0x000fe20000000f00 */
[----:B------:R-:W-:Y:S06]  /*18e0*/  BRA `(.L_x_29) ;  /* 0x0000000000107947 */ /* 0x000fec0003800000 */
.L_x_28:
[----:B------:R-:W0:Y:S02]  /*18f0*/  MUFU.RCP R18, R9 ;  /* 0x0000000900127308 */ /* 0x000e240000001000 */
[----:B0-----:R-:W-:-:S04]  /*1900*/  FFMA R0, R9, R18, -1 ;  /* 0xbf80000009007423 */ /* 0x001fc80000000012 */
[----:B------:R-:W-:-:S04]  /*1910*/  FADD.FTZ R17, -R0, -RZ ;  /* 0x800000ff00117221 */ /* 0x000fc80000010100 */
[----:B------:R-:W-:-:S07]  /*1920*/  FFMA R18, R18, R17, R18 ;  /* 0x0000001112127223 */ /* 0x000fce0000000012 */
.L_x_29:
[----:B------:R-:W-:Y:S05]  /*1930*/  BSYNC.RECONVERGENT B2 ;  /* 0x0000000000027941 */ /* 0x000fea0003800200 */
.L_x_27:
        /* <DEDUP_REMOVED lines=9> */
.L_x_31:
[C---:B-1----:R-:W-:Y:S01]  /*19d0*/  FMUL.FTZ R17, R9.reuse, R18 ;  /* 0x0000001209117220 */ /* 0x042fe20000410000 */
[----:B------:R-:W-:-:S03]  /*19e0*/  FMUL.FTZ R8, R9, 0.5 ;  /* 0x3f00000009087820 */ /* 0x000fc60000410000 */
[----:B------:R-:W-:-:S04]  /*19f0*/  FFMA R0, -R17, R17, R18 ;  /* 0x0000001111007223 */ /* 0x000fc80000000112 */
[----:B------:R-:W-:-:S07]  /*1a00*/  FFMA R17, R0, R8, R17 ;  /* 0x0000000800117223 */ /* 0x000fce0000000011 */
.L_x_32:
[----:B------:R-:W-:Y:S05]  /*1a10*/  BSYNC.RECONVERGENT B1 ;  /* 0x0000000000017941 */ /* 0x000fea0003800200 */
.L_x_30:
[----:B------:R-:W0:Y:S01]  /*1a20*/  LDC R0, c[0x0][0x3bc] ;  /* 0x0000ef00ff007b82 */ /* 0x000e220000000800 */
[----:B------:R-:W-:Y:S01]  /*1a30*/  FMUL R17, R17, R18 ;  /* 0x0000001211117220 */ /* 0x000fe20000400000 */
[----:B------:R-:W-:Y:S01]  /*1a40*/  FADD R14, -R3, R14 ;  /* 0x0000000e030e7221 */ /* 0x000fe20000000100 */
[----:B------:R-:W-:Y:S01]  /*1a50*/  FADD R13, -R4, R13 ;  /* 0x0000000d040d7221 */ /* 0x000fe20000000100 */
[----:B------:R1:W2:Y:S01]  /*1a60*/  LDS R34, [R25+0x24] ;  /* 0x0000240019227984 */ /* 0x0002a20000000800 */
[----:B------:R3:W4:Y:S01]  /*1a70*/  F2F.F64.F32 R8, R17 ;  /* 0x0000001100087310 */ /* 0x0007220000201800 */
[----:B------:R-:W-:Y:S01]  /*1a80*/  FMUL R12, R14, R14 ;  /* 0x0000000e0e0c7220 */ /* 0x000fe20000400000 */
[----:B------:R-:W-:Y:S01]  /*1a90*/  FADD R15, -R2, R15 ;  /* 0x0000000f020f7221 */ /* 0x000fe20000000100 */
[----:B------:R1:W0:Y:S01]  /*1aa0*/  LDS R30, [R25+0x28] ;  /* 0x00002800191e7984 */ /* 0x0002220000000800 */
[----:B------:R-:W-:Y:S01]  /*1ab0*/  UMOV UR20, 0x6dc9c89b ;  /* 0x6dc9c89b00147882 */ /* 0x000fe20000000000 */
[----:B------:R-:W-:Y:S01]  /*1ac0*/  FFMA R12, R13, R13, R12 ;  /* 0x0000000d0d0c7223 */ /* 0x000fe2000000000c */
[----:B------:R-:W-:Y:S01]  /*1ad0*/  UMOV UR21, 0x3fa45f30 ;  /* 0x3fa45f3000157882 */ /* 0x000fe20000000000 */
[----:B------:R-:W1:Y:S01]  /*1ae0*/  LDS R25, [R25+0x2c] ;  /* 0x00002c0019197984 */ /* 0x000e620000000800 */
[----:B---3--:R-:W-:Y:S01]  /*1af0*/  FMUL R17, R29, R11 ;  /* 0x0000000b1d117220 */ /* 0x008fe20000400000 */
[----:B------:R-:W-:Y:S01]  /*1b00*/  FFMA R37, R15, R15, R12 ;  /* 0x0000000f0f257223 */ /* 0x000fe2000000000c */
[----:B------:R-:W-:Y:S02]  /*1b10*/  BSSY.RECONVERGENT B2, `(.L_x_33) ;  /* 0x000001d000027945 */ /* 0x000fe40003800200 */
[----:B------:R-:W-:Y:S01]  /*1b20*/  FFMA R35, R32, R10, R17 ;  /* 0x0000000a20237223 */ /* 0x000fe20000000011 */
[----:B----4-:R-:W-:-:S03]  /*1b30*/  DMUL R8, R8, UR20 ;  /* 0x0000001408087c28 */ /* 0x010fc60008000000 */
[----:B------:R-:W-:Y:S01]  /*1b40*/  FFMA R12, R28, R33, R35 ;  /* 0x000000211c0c7223 */ /* 0x000fe20000000023 */
[----:B0-----:R-:W-:-:S03]  /*1b50*/  FFMA R17, R0, R0, R37 ;  /* 0x0000000000117223 */ /* 0x001fc60000000025 */
[-C--:B------:R-:W-:Y:S01]  /*1b60*/  FMUL R35, R10, R12.reuse ;  /* 0x0000000c0a237220 */ /* 0x080fe20000400000 */
[-C--:B------:R-:W-:Y:S01]  /*1b70*/  FMUL R10, R11, R12.reuse ;  /* 0x0000000c0b0a7220 */ /* 0x080fe20000400000 */
[----:B------:R-:W-:Y:S01]  /*1b80*/  FMUL R33, R33, R12 ;  /* 0x0000000c21217220 */ /* 0x000fe20000400000 */
[----:B------:R-:W-:Y:S01]  /*1b90*/  IADD3 R16, PT, PT, R17, 0x1800000, RZ ;  /* 0x0180000011107810 */ /* 0x000fe20007ffe0ff */
[----:B------:R-:W0:Y:S01]  /*1ba0*/  F2F.F32.F64 R9, R8 ;  /* 0x0000000800097310 */ /* 0x000e220000301000 */
[-C--:B------:R-:W-:Y:S01]  /*1bb0*/  FFMA R35, R32, R24.reuse, R35 ;  /* 0x0000001820237223 */ /* 0x080fe20000000023 */
[-C--:B------:R-:W-:Y:S01]  /*1bc0*/  FFMA R10, R29, R24.reuse, R10 ;  /* 0x000000181d0a7223 */ /* 0x080fe2000000000a */
[----:B------:R-:W-:Y:S01]  /*1bd0*/  LOP3.LUT R16, R16, 0x7f800000, RZ, 0xc0, !PT ;  /* 0x7f80000010107812 */ /* 0x000fe200078ec0ff */
[----:B------:R-:W-:-:S03]  /*1be0*/  FFMA R24, R28, R24, R33 ;  /* 0x000000181c187223 */ /* 0x000fc60000000021 */
[----:B------:R-:W-:Y:S01]  /*1bf0*/  ISETP.GT.U32.AND P0, PT, R16, 0x1ffffff, PT ;  /* 0x01ffffff1000780c */ /* 0x000fe20003f04070 */
[C---:B0-----:R-:W-:Y:S01]  /*1c00*/  FFMA R23, R9.reuse, R10, R23 ;  /* 0x0000000a09177223 */ /* 0x041fe20000000017 */
[C---:B------:R-:W-:Y:S01]  /*1c10*/  FFMA R22, R9.reuse, R35, R22 ;  /* 0x0000002309167223 */ /* 0x040fe20000000016 */
[----:B------:R-:W-:Y:S01]  /*1c20*/  FFMA R31, R9, R24, R31 ;  /* 0x00000018091f7223 */ /* 0x000fe2000000001f */
[----:B------:R-:W-:-:S09]  /*1c30*/  FFMA R10, R0, R0, R17 ;  /* 0x00000000000a7223 */ /* 0x000fd20000000011 */
[----:B-12---:R-:W-:Y:S05]  /*1c40*/  @P0 BRA `(.L_x_34) ;  /* 0x0000000000140947 */ /* 0x006fea0003800000 */
[----:B------:R-:W-:Y:S02]  /*1c50*/  MOV R0, R17 ;  /* 0x0000001100007202 */ /* 0x000fe40000000f00 */
[----:B------:R-:W-:-:S07]  /*1c60*/  MOV R8, 0x1c80 ;  /* 0x00001c8000087802 */ /* 0x000fce0000000f00 */
[----:B------:R-:W-:Y:S05]  /*1c70*/  CALL.REL.NOINC `($__internal_0_$__cuda_sm20_rcp_rn_f32_slowpath) ;  /* 0x0000007400047944 */ /* 0x000fea0003c00000 */
[----:B------:R-:W-:Y:S01]  /*1c80*/  MOV R11, R0 ;  /* 0x00000000000b7202 */ /* 0x000fe20000000f00 */
[----:B------:R-:W-:Y:S06]  /*1c90*/  BRA `(.L_x_35) ;  /* 0x0000000000107947 */ /* 0x000fec0003800000 */
.L_x_34:
[----:B------:R-:W0:Y:S02]  /*1ca0*/  MUFU.RCP R0, R17 ;  /* 0x0000001100007308 */ /* 0x000e240000001000 */
[----:B0-----:R-:W-:-:S04]  /*1cb0*/  FFMA R8, R17, R0, -1 ;  /* 0xbf80000011087423 */ /* 0x001fc80000000000 */
[----:B------:R-:W-:-:S04]  /*1cc0*/  FADD.FTZ R11, -R8, -RZ ;  /* 0x800000ff080b7221 */ /* 0x000fc80000010100 */
[----:B------:R-:W-:-:S07]  /*1cd0*/  FFMA R11, R0, R11, R0 ;  /* 0x0000000b000b7223 */ /* 0x000fce0000000000 */
.L_x_35:
[----:B------:R-:W-:Y:S05]  /*1ce0*/  BSYNC.RECONVERGENT B2 ;  /* 0x0000000000027941 */ /* 0x000fea0003800200 */
.L_x_33:
        /* <DEDUP_REMOVED lines=9> */
.L_x_37:
[C---:B-1----:R-:W-:Y:S01]  /*1d80*/  FMUL.FTZ R0, R8.reuse, R11 ;  /* 0x0000000b08007220 */ /* 0x042fe20000410000 */
[----:B------:R-:W-:-:S03]  /*1d90*/  FMUL.FTZ R8, R8, 0.5 ;  /* 0x3f00000008087820 */ /* 0x000fc60000410000 */
[----:B------:R-:W-:-:S04]  /*1da0*/  FFMA R17, -R0, R0, R11 ;  /* 0x0000000000117223 */ /* 0x000fc8000000010b */
[----:B------:R-:W-:-:S07]  /*1db0*/  FFMA R17, R17, R8, R0 ;  /* 0x0000000811117223 */ /* 0x000fce0000000000 */
.L_x_38:
[----:B------:R-:W-:Y:S05]  /*1dc0*/  BSYNC.RECONVERGENT B1 ;  /* 0x0000000000017941 */ /* 0x000fea0003800200 */
.L_x_36:
[----:B------:R-:W-:Y:S01]  /*1dd0*/  FMUL R17, R17, R11 ;  /* 0x0000000b11117220 */ /* 0x000fe20000400000 */
[----:B------:R-:W-:Y:S01]  /*1de0*/  UMOV UR20, 0x6dc9c89b ;  /* 0x6dc9c89b00147882 */ /* 0x000fe20000000000 */
[----:B------:R-:W-:Y:S01]  /*1df0*/  UMOV UR21, 0x3fa45f30 ;  /* 0x3fa45f3000157882 */ /* 0x000fe20000000000 */
[----:B------:R-:W-:Y:S01]  /*1e00*/  FMUL R11, R30, R14 ;  /* 0x0000000e1e0b7220 */ /* 0x000fe20000400000 */
[----:B------:R-:W0:Y:S01]  /*1e10*/  F2F.F64.F32 R8, R17 ;  /* 0x0000001100087310 */ /* 0x000e220000201800 */
[----:B------:R-:W-:Y:S02]  /*1e20*/  IADD3 R26, PT, PT, R26, 0x4, RZ ;  /* 0x000000041a1a7810 */ /* 0x000fe40007ffe0ff */
[----:B------:R-:W-:Y:S02]  /*1e30*/  FFMA R0, R34, R13, R11 ;  /* 0x0000000d22007223 */ /* 0x000fe4000000000b */
[----:B------:R-:W-:Y:S02]  /*1e40*/  ISETP.NE.AND P0, PT, R26, UR18, PT ;  /* 0x000000121a007c0c */ /* 0x000fe4000bf05270 */
[----:B------:R-:W-:-:S04]  /*1e50*/  FFMA R0, R25, R15, R0 ;  /* 0x0000000f19007223 */ /* 0x000fc80000000000 */
[-C--:B------:R-:W-:Y:S01]  /*1e60*/  FMUL R13, R13, R0.reuse ;  /* 0x000000000d0d7220 */ /* 0x080fe20000400000 */
[-C--:B------:R-:W-:Y:S01]  /*1e70*/  FMUL R11, R14, R0.reuse ;  /* 0x000000000e0b7220 */ /* 0x080fe20000400000 */
[----:B------:R-:W-:Y:S01]  /*1e80*/  FMUL R0, R15, R0 ;  /* 0x000000000f007220 */ /* 0x000fe20000400000 */
[----:B0-----:R-:W-:Y:S01]  /*1e90*/  DMUL R8, R8, UR20 ;  /* 0x0000001408087c28 */ /* 0x001fe20008000000 */
[-C--:B------:R-:W-:Y:S01]  /*1ea0*/  FFMA R13, R34, R10.reuse, R13 ;  /* 0x0000000a220d7223 */ /* 0x080fe2000000000d */
[-C--:B------:R-:W-:Y:S01]  /*1eb0*/  FFMA R30, R30, R10.reuse, R11 ;  /* 0x0000000a1e1e7223 */ /* 0x080fe2000000000b */
[----:B------:R-:W-:-:S07]  /*1ec0*/  FFMA R0, R25, R10, R0 ;  /* 0x0000000a19007223 */ /* 0x000fce0000000000 */
[----:B------:R-:W0:Y:S02]  /*1ed0*/  F2F.F32.F64 R9, R8 ;  /* 0x0000000800097310 */ /* 0x000e240000301000 */
[C---:B0-----:R-:W-:Y:S01]  /*1ee0*/  FFMA R22, R9.reuse, R13, R22 ;  /* 0x0000000d09167223 */ /* 0x041fe20000000016 */
[C---:B------:R-:W-:Y:S01]  /*1ef0*/  FFMA R23, R9.reuse, R30, R23 ;  /* 0x0000001e09177223 */ /* 0x040fe20000000017 */
[----:B------:R-:W-:Y:S01]  /*1f00*/  FFMA R24, R9, R0, R31 ;  /* 0x0000000009187223 */ /* 0x000fe2000000001f */
[----:B------:R-:W-:Y:S06]  /*1f10*/  @P0 BRA `(.L_x_39) ;  /* 0xfffffff000240947 */ /* 0x000fec000383ffff */
.L_x_14:
[----:B------:R-:W-:-:S09]  /*1f20*/  ULOP3.LUT UP1, UR7, UR9, 0x3, URZ, 0xc0, !UPT ;  /* 0x0000000309077892 */ /* 0x000fd2000f82c0ff */
[----:B------:R-:W-:Y:S05]  /*1f30*/  BRA.U !UP1, `(.L_x_13) ;  /* 0x0000000d091c7547 */ /* 0x000fea000b800000 */
[----:B------:R-:W-:-:S09]  /*1f40*/  UISETP.NE.AND UP1, UPT, UR7, 0x1, UPT ;  /* 0x000000010700788c */ /* 0x000fd2000bf25270 */
[----:B------:R-:W-:Y:S05]  /*1f50*/  BRA.U !UP1, `(.L_x_40) ;  /* 0x0000000909007547 */ /* 0x000fea000b800000 */
[----:B------:R-:W1:Y:S01]  /*1f60*/  S2R R9, SR_CgaCtaId ;  /* 0x0000000000097919 */ /* 0x000e620000008800 */
[----:B0-----:R-:W-:Y:S01]  /*1f70*/  MOV R0, 0x400 ;  /* 0x0000040000007802 */ /* 0x001fe20000000f00 */
[----:B------:R-:W0:Y:S01]  /*1f80*/  LDC.64 R12, c[0x0][0x3b8] ;  /* 0x0000ee00ff0c7b82 */ /* 0x000e220000000a00 */
[----:B------:R-:W-:Y:S02]  /*1f90*/  BSSY.RECONVERGENT B2, `(.L_x_41) ;  /* 0x000001e000027945 */ /* 0x000fe40003800200 */
[----:B-1----:R-:W-:-:S05]  /*1fa0*/  LEA R9, R9, R0, 0x18 ;  /* 0x0000000009097211 */ /* 0x002fca00078ec0ff */
[----:B------:R-:W-:-:S04]  /*1fb0*/  IMAD R11, R26, 0xc, R9 ;  /* 0x0000000c1a0b7824 */ /* 0x000fc800078e0209 */
[----:B0-----:R-:W-:Y:S01]  /*1fc0*/  IMAD R10, R12, 0xc, R11 ;  /* 0x0000000c0c0a7824 */ /* 0x001fe200078e020b */
[----:B------:R-:W0:Y:S04]  /*1fd0*/  LDS.64 R8, [R11] ;  /* 0x000000000b087984 */ /* 0x000e280000000a00 */
[----:B------:R-:W1:Y:S04]  /*1fe0*/  LDS R29, [R11+0x8] ;  /* 0x000008000b1d7984 */ /* 0x000e680000000800 */
[----:B------:R2:W3:Y:S04]  /*1ff0*/  LDS R28, [R10] ;  /* 0x000000000a1c7984 */ /* 0x0004e80000000800 */
[----:B------:R2:W4:Y:S04]  /*2000*/  LDS R25, [R10+0x4] ;  /* 0x000004000a197984 */ /* 0x0005280000000800 */
[----:B------:R2:W2:Y:S01]  /*2010*/  LDS R15, [R10+0x8] ;  /* 0x000008000a0f7984 */ /* 0x0004a20000000800 */
[----:B0----5:R-:W-:Y:S01]  /*2020*/  FADD R14, -R3, R9 ;  /* 0x00000009030e7221 */ /* 0x021fe20000000100 */
[----:B------:R-:W-:-:S03]  /*2030*/  FADD R30, -R4, R8 ;  /* 0x00000008041e7221 */ /* 0x000fc60000000100 */
[----:B------:R-:W-:Y:S01]  /*2040*/  FMUL R9, R14, R14 ;  /* 0x0000000e0e097220 */ /* 0x000fe20000400000 */
[----:B-1----:R-:W-:-:S03]  /*2050*/  FADD R29, -R2, R29 ;  /* 0x0000001d021d7221 */ /* 0x002fc60000000100 */
[----:B------:R-:W-:-:S04]  /*2060*/  FFMA R0, R30, R30, R9 ;  /* 0x0000001e1e007223 */ /* 0x000fc80000000009 */
[----:B------:R-:W-:-:S04]  /*2070*/  FFMA R0, R29, R29, R0 ;  /* 0x0000001d1d007223 */ /* 0x000fc80000000000 */
[----:B------:R-:W-:-:S04]  /*2080*/  FFMA R8, R13, R13, R0 ;  /* 0x0000000d0d087223 */ /* 0x000fc80000000000 */
[----:B------:R-:W-:Y:S01]  /*2090*/  FFMA R13, R13, R13, R8 ;  /* 0x0000000d0d0d7223 */ /* 0x000fe20000000008 */
[----:B------:R-:W-:-:S04]  /*20a0*/  IADD3 R0, PT, PT, R8, 0x1800000, RZ ;  /* 0x0180000008007810 */ /* 0x000fc80007ffe0ff */
[----:B------:R-:W-:-:S04]  /*20b0*/  LOP3.LUT R0, R0, 0x7f800000, RZ, 0xc0, !PT ;  /* 0x7f80000000007812 */ /* 0x000fc800078ec0ff */
[----:B------:R-:W-:-:S13]  /*20c0*/  ISETP.GT.U32.AND P0, PT, R0, 0x1ffffff, PT ;  /* 0x01ffffff0000780c */ /* 0x000fda0003f04070 */
[----:B--234-:R-:W-:Y:S05]  /*20d0*/  @P0 BRA `(.L_x_42) ;  /* 0x0000000000140947 */ /* 0x01cfea0003800000 */
[----:B------:R-:W-:Y:S02]  /*20e0*/  MOV R0, R8 ;  /* 0x0000000800007202 */ /* 0x000fe40000000f00 */
[----:B------:R-:W-:-:S07]  /*20f0*/  MOV R8, 0x2110 ;  /* 0x0000211000087802 */ /* 0x000fce0000000f00 */
[----:B------:R-:W-:Y:S05]  /*2100*/  CALL.REL.NOINC `($__internal_0_$__cuda_sm20_rcp_rn_f32_slowpath) ;  /* 0x0000006c00e07944 */ /* 0x000fea0003c00000 */
[----:B------:R-:W-:Y:S01]  /*2110*/  MOV R18, R0 ;  /* 0x0000000000127202 */ /* 0x000fe20000000f00 */
[----:B------:R-:W-:Y:S06]  /*2120*/  BRA `(.L_x_43) ;  /* 0x0000000000107947 */ /* 0x000fec0003800000 */
.L_x_42:
[----:B------:R-:W0:Y:S02]  /*2130*/  MUFU.RCP R18, R8 ;  /* 0x0000000800127308 */ /* 0x000e240000001000 */
[----:B0-----:R-:W-:-:S04]  /*2140*/  FFMA R0, R8, R18, -1 ;  /* 0xbf80000008007423 */ /* 0x001fc80000000012 */
[----:B------:R-:W-:-:S04]  /*2150*/  FADD.FTZ R9, -R0, -RZ ;  /* 0x800000ff00097221 */ /* 0x000fc80000010100 */
[----:B------:R-:W-:-:S07]  /*2160*/  FFMA R18, R18, R9, R18 ;  /* 0x0000000912127223 */ /* 0x000fce0000000012 */
.L_x_43:
[----:B------:R-:W-:Y:S05]  /*2170*/  BSYNC.RECONVERGENT B2 ;  /* 0x0000000000027941 */ /* 0x000fea0003800200 */
.L_x_41:
        /* <DEDUP_REMOVED lines=9> */
.L_x_45:
[C---:B-1----:R-:W-:Y:S01]  /*2210*/  FMUL.FTZ R17, R9.reuse, R18 ;  /* 0x0000001209117220 */ /* 0x042fe20000410000 */
[----:B------:R-:W-:-:S03]  /*2220*/  FMUL.FTZ R8, R9, 0.5 ;  /* 0x3f00000009087820 */ /* 0x000fc60000410000 */
[----:B------:R-:W-:-:S04]  /*2230*/  FFMA R0, -R17, R17, R18 ;  /* 0x0000001111007223 */ /* 0x000fc80000000112 */
[----:B------:R-:W-:-:S07]  /*2240*/  FFMA R17, R0, R8, R17 ;  /* 0x0000000800117223 */ /* 0x000fce0000000011 */
.L_x_46:
[----:B------:R-:W-:Y:S05]  /*2250*/  BSYNC.RECONVERGENT B1 ;  /* 0x0000000000017941 */ /* 0x000fea0003800200 */
.L_x_44:
[----:B------:R-:W0:Y:S01]  /*2260*/  LDS.64 R8, [R11+0x10] ;  /* 0x000010000b087984 */ /* 0x000e220000000a00 */
[----:B------:R-:W1:Y:S01]  /*2270*/  LDC R0, c[0x0][0x3bc] ;  /* 0x0000ef00ff007b82 */ /* 0x000e620000000800 */
[----:B------:R-:W-:Y:S01]  /*2280*/  FMUL R18, R17, R18 ;  /* 0x0000001211127220 */ /* 0x000fe20000400000 */
[----:B------:R-:W-:Y:S01]  /*2290*/  UMOV UR20, 0x6dc9c89b ;  /* 0x6dc9c89b00147882 */ /* 0x000fe20000000000 */
[----:B------:R-:W2:Y:S01]  /*22a0*/  LDS R35, [R11+0xc] ;  /* 0x00000c000b237984 */ /* 0x000ea20000000800 */
[----:B------:R-:W-:Y:S01]  /*22b0*/  UMOV UR21, 0x3fa45f30 ;  /* 0x3fa45f3000157882 */ /* 0x000fe20000000000 */
[----:B------:R-:W3:Y:S01]  /*22c0*/  F2F.F64.F32 R16, R18 ;  /* 0x0000001200107310 */ /* 0x000ee20000201800 */
[----:B------:R-:W-:Y:S01]  /*22d0*/  BSSY.RECONVERGENT B2, `(.L_x_47) ;  /* 0x0000027000027945 */ /* 0x000fe20003800200 */
[----:B------:R-:W4:Y:S04]  /*22e0*/  LDS R31, [R10+0xc] ;  /* 0x00000c000a1f7984 */ /* 0x000f280000000800 */
[----:B------:R-:W1:Y:S04]  /*22f0*/  LDS R11, [R10+0x10] ;  /* 0x000010000a0b7984 */ /* 0x000e680000000800 */
[----:B------:R2:W1:Y:S01]  /*2300*/  LDS R33, [R10+0x14] ;  /* 0x000014000a217984 */ /* 0x0004620000000800 */
[----:B---3--:R-:W-:-:S10]  /*2310*/  DMUL R16, R16, UR20 ;  /* 0x0000001410107c28 */ /* 0x008fd40008000000 */
[----:B------:R-:W3:Y:S01]  /*2320*/  F2F.F32.F64 R17, R16 ;  /* 0x0000001000117310 */ /* 0x000ee20000301000 */
[----:B0-----:R-:W-:Y:S01]  /*2330*/  FADD R32, -R3, R8 ;  /* 0x0000000803207221 */ /* 0x001fe20000000100 */
[----:B------:R-:W-:Y:S01]  /*2340*/  FADD R34, -R2, R9 ;  /* 0x0000000902227221 */ /* 0x000fe20000000100 */
[----:B------:R-:W-:Y:S01]  /*2350*/  FMUL R9, R25, R14 ;  /* 0x0000000e19097220 */ /* 0x000fe20000400000 */
[----:B--2---:R-:W-:Y:S01]  /*2360*/  FADD R10, -R4, R35 ;  /* 0x00000023040a7221 */ /* 0x004fe20000000100 */
[----:B------:R-:W-:Y:S02]  /*2370*/  FMUL R35, R32, R32 ;  /* 0x0000002020237220 */ /* 0x000fe40000400000 */
[----:B------:R-:W-:Y:S02]  /*2380*/  FFMA R8, R28, R30, R9 ;  /* 0x0000001e1c087223 */ /* 0x000fe40000000009 */
[----:B------:R-:W-:-:S04]  /*2390*/  FFMA R35, R10, R10, R35 ;  /* 0x0000000a0a237223 */ /* 0x000fc80000000023 */
[----:B------:R-:W-:-:S04]  /*23a0*/  FFMA R35, R34, R34, R35 ;  /* 0x0000002222237223 */ /* 0x000fc80000000023 */
[----:B-1----:R-:W-:Y:S01]  /*23b0*/  FFMA R9, R0, R0, R35 ;  /* 0x0000000000097223 */ /* 0x002fe20000000023 */
[----:B------:R-:W-:-:S04]  /*23c0*/  FFMA R35, R15, R29, R8 ;  /* 0x0000001d0f237223 */ /* 0x000fc80000000008 */
[----:B------:R-:W-:Y:S01]  /*23d0*/  IADD3 R12, PT, PT, R9, 0x1800000, RZ ;  /* 0x01800000090c7810 */ /* 0x000fe20007ffe0ff */
[-C--:B------:R-:W-:Y:S01]  /*23e0*/  FMUL R37, R30, R35.reuse ;  /* 0x000000231e257220 */ /* 0x080fe20000400000 */
[-C--:B------:R-:W-:Y:S01]  /*23f0*/  FMUL R14, R14, R35.reuse ;  /* 0x000000230e0e7220 */ /* 0x080fe20000400000 */
[----:B------:R-:W-:Y:S01]  /*2400*/  FMUL R8, R29, R35 ;  /* 0x000000231d087220 */ /* 0x000fe20000400000 */
[----:B------:R-:W-:Y:S01]  /*2410*/  LOP3.LUT R12, R12, 0x7f800000, RZ, 0xc0, !PT ;  /* 0x7f8000000c0c7812 */ /* 0x000fe200078ec0ff */
[-C--:B------:R-:W-:Y:S01]  /*2420*/  FFMA R37, R28, R13.reuse, R37 ;  /* 0x0000000d1c257223 */ /* 0x080fe20000000025 */
[-C--:B------:R-:W-:Y:S01]  /*2430*/  FFMA R14, R25, R13.reuse, R14 ;  /* 0x0000000d190e7223 */ /* 0x080fe2000000000e */
[----:B------:R-:W-:Y:S01]  /*2440*/  FFMA R13, R15, R13, R8 ;  /* 0x0000000d0f0d7223 */ /* 0x000fe20000000008 */
[----:B------:R-:W-:Y:S01]  /*2450*/  ISETP.GT.U32.AND P0, PT, R12, 0x1ffffff, PT ;  /* 0x01ffffff0c00780c */ /* 0x000fe20003f04070 */
[C---:B---3--:R-:W-:Y:S01]  /*2460*/  FFMA R22, R17.reuse, R37, R22 ;  /* 0x0000002511167223 */ /* 0x048fe20000000016 */
[C---:B------:R-:W-:Y:S01]  /*2470*/  FFMA R23, R17.reuse, R14, R23 ;  /* 0x0000000e11177223 */ /* 0x040fe20000000017 */
[----:B------:R-:W-:Y:S01]  /*2480*/  FFMA R24, R17, R13, R24 ;  /* 0x0000000d11187223 */ /* 0x000fe20000000018 */
[----:B------:R-:W-:-:S09]  /*2490*/  FFMA R13, R0, R0, R9 ;  /* 0x00000000000d7223 */ /* 0x000fd20000000009 */
[----:B----4-:R-:W-:Y:S05]  /*24a0*/  @P0 BRA `(.L_x_48) ;  /* 0x0000000000140947 */ /* 0x010fea0003800000 */
[----:B------:R-:W-:Y:S02]  /*24b0*/  MOV R0, R9 ;  /* 0x0000000900007202 */ /* 0x000fe40000000f00 */
[----:B------:R-:W-:-:S07]  /*24c0*/  MOV R8, 0x24e0 ;  /* 0x000024e000087802 */ /* 0x000fce0000000f00 */
[----:B------:R-:W-:Y:S05]  /*24d0*/  CALL.REL.NOINC `($__internal_0_$__cuda_sm20_rcp_rn_f32_slowpath) ;  /* 0x0000006800ec7944 */ /* 0x000fea0003c00000 */
[----:B------:R-:W-:Y:S01]  /*24e0*/  MOV R14, R0 ;  /* 0x00000000000e7202 */ /* 0x000fe20000000f00 */
[----:B------:R-:W-:Y:S06]  /*24f0*/  BRA `(.L_x_49) ;  /* 0x0000000000107947 */ /* 0x000fec0003800000 */
.L_x_48:
[----:B------:R-:W0:Y:S02]  /*2500*/  MUFU.RCP R14, R9 ;  /* 0x00000009000e7308 */ /* 0x000e240000001000 */
[----:B0-----:R-:W-:-:S04]  /*2510*/  FFMA R0, R9, R14, -1 ;  /* 0xbf80000009007423 */ /* 0x001fc8000000000e */
[----:B------:R-:W-:-:S04]  /*2520*/  FADD.FTZ R15, -R0, -RZ ;  /* 0x800000ff000f7221 */ /* 0x000fc80000010100 */
[----:B------:R-:W-:-:S07]  /*2530*/  FFMA R14, R14, R15, R14 ;  /* 0x0000000f0e0e7223 */ /* 0x000fce000000000e */
.L_x_49:
[----:B------:R-:W-:Y:S05]  /*2540*/  BSYNC.RECONVERGENT B2 ;  /* 0x0000000000027941 */ /* 0x000fea0003800200 */
.L_x_47:
        /* <DEDUP_REMOVED lines=9> */
.L_x_51:
[C---:B-1----:R-:W-:Y:S01]  /*25e0*/  FMUL.FTZ R17, R9.reuse, R14 ;  /* 0x0000000e09117220 */ /* 0x042fe20000410000 */
[----:B------:R-:W-:-:S03]  /*25f0*/  FMUL.FTZ R8, R9, 0.5 ;  /* 0x3f00000009087820 */ /* 0x000fc60000410000 */
[----:B------:R-:W-:-:S04]  /*2600*/  FFMA R0, -R17, R17, R14 ;  /* 0x0000001111007223 */ /* 0x000fc8000000010e */
[----:B------:R-:W-:-:S07]  /*2610*/  FFMA R17, R0, R8, R17 ;  /* 0x0000000800117223 */ /* 0x000fce0000000011 */
.L_x_52:
[----:B------:R-:W-:Y:S05]  /*2620*/  BSYNC.RECONVERGENT B1 ;  /* 0x0000000000017941 */ /* 0x000fea0003800200 */
.L_x_50:
[----:B------:R-:W-:Y:S01]  /*2630*/  FMUL R17, R17, R14 ;  /* 0x0000000e11117220 */ /* 0x000fe20000400000 */
[----:B------:R-:W-:Y:S01]  /*2640*/  UMOV UR20, 0x6dc9c89b ;  /* 0x6dc9c89b00147882 */ /* 0x000fe20000000000 */
[----:B------:R-:W-:Y:S01]  /*2650*/  UMOV UR21, 0x3fa45f30 ;  /* 0x3fa45f3000157882 */ /* 0x000fe20000000000 */
[----:B------:R-:W-:Y:S01]  /*2660*/  FMUL R0, R11, R32 ;  /* 0x000000200b007220 */ /* 0x000fe20000400000 */
[----:B------:R-:W0:Y:S01]  /*2670*/  F2F.F64.F32 R8, R17 ;  /* 0x0000001100087310 */ /* 0x000e220000201800 */
[----:B------:R-:W-:Y:S02]  /*2680*/  IADD3 R26, PT, PT, R26, 0x2, RZ ;  /* 0x000000021a1a7810 */ /* 0x000fe40007ffe0ff */
[----:B------:R-:W-:-:S04]  /*2690*/  FFMA R0, R31, R10, R0 ;  /* 0x0000000a1f007223 */ /* 0x000fc80000000000 */
        /* <DEDUP_REMOVED lines=11> */
[----:B------:R-:W-:-:S07]  /*2750*/  FFMA R24, R9, R13, R24 ;  /* 0x0000000d09187223 */ /* 0x000fce0000000018 */
.L_x_40:
[----:B------:R-:W-:-:S04]  /*2760*/  ULOP3.LUT UR7, UR9, 0x1, URZ, 0xc0, !UPT ;  /* 0x0000000109077892 */ /* 0x000fc8000f8ec0ff */
[----:B------:R-:W-:-:S09]  /*2770*/  UISETP.NE.U32.AND UP1, UPT, UR7, 0x1, UPT ;  /* 0x000000010700788c */ /* 0x000fd2000bf25070 */
[----:B------:R-:W-:Y:S05]  /*2780*/  BRA.U UP1, `(.L_x_13) ;  /* 0x0000000501087547 */ /* 0x000fea000b800000 */
        /* <DEDUP_REMOVED lines=29> */
.L_x_54:
[----:B------:R-:W0:Y:S02]  /*2960*/  MUFU.RCP R18, R12 ;  /* 0x0000000c00127308 */ /* 0x000e240000001000 */
[----:B0-----:R-:W-:-:S04]  /*2970*/  FFMA R0, R12, R18, -1 ;  /* 0xbf8000000c007423 */ /* 0x001fc80000000012 */
[----:B------:R-:W-:-:S04]  /*2980*/  FADD.FTZ R9, -R0, -RZ ;  /* 0x800000ff00097221 */ /* 0x000fc80000010100 */
[----:B------:R-:W-:-:S07]  /*2990*/  FFMA R18, R18, R9, R18 ;  /* 0x0000000912127223 */ /* 0x000fce0000000012 */
.L_x_55:
[----:B------:R-:W-:Y:S05]  /*29a0*/  BSYNC.RECONVERGENT B2 ;  /* 0x0000000000027941 */ /* 0x000fea0003800200 */
.L_x_53:
        /* <DEDUP_REMOVED lines=9> */
.L_x_57:
[C---:B-1----:R-:W-:Y:S01]  /*2a40*/  FMUL.FTZ R17, R9.reuse, R18 ;  /* 0x0000001209117220 */ /* 0x042fe20000410000 */
[----:B------:R-:W-:-:S03]  /*2a50*/  FMUL.FTZ R8, R9, 0.5 ;  /* 0x3f00000009087820 */ /* 0x000fc60000410000 */
[----:B------:R-:W-:-:S04]  /*2a60*/  FFMA R0, -R17, R17, R18 ;  /* 0x0000001111007223 */ /* 0x000fc80000000112 */
[----:B------:R-:W-:-:S07]  /*2a70*/  FFMA R17, R0, R8, R17 ;  /* 0x0000000800117223 */ /* 0x000fce0000000011 */
.L_x_58:
[----:B------:R-:W-:Y:S05]  /*2a80*/  BSYNC.RECONVERGENT B1 ;  /* 0x0000000000017941 */ /* 0x000fea0003800200 */
.L_x_56:
[----:B------:R-:W-:Y:S01]  /*2a90*/  FMUL R17, R17, R18 ;  /* 0x0000001211117220 */ /* 0x000fe20000400000 */
[----:B------:R-:W-:Y:S01]  /*2aa0*/  UMOV UR20, 0x6dc9c89b ;  /* 0x6dc9c89b00147882 */ /* 0x000fe20000000000 */
[----:B------:R-:W-:Y:S01]  /*2ab0*/  UMOV UR21, 0x3fa45f30 ;  /* 0x3fa45f3000157882 */ /* 0x000fe20000000000 */
[----:B------:R-:W-:Y:S01]  /*2ac0*/  FMUL R29, R13, R10 ;  /* 0x0000000a0d1d7220 */ /* 0x000fe20000400000 */
[----:B------:R-:W0:Y:S03]  /*2ad0*/  F2F.F64.F32 R8, R17 ;  /* 0x0000001100087310 */ /* 0x000e260000201800 */
        /* <DEDUP_REMOVED lines=13> */
.L_x_13:
[----:B------:R-:W-:Y:S05]  /*2bb0*/  BSYNC.RECONVERGENT B0 ;  /* 0x0000000000007941 */ /* 0x000fea0003800200 */
.L_x_12:
[----:B------:R-:W-:Y:S06]  /*2bc0*/  BAR.SYNC.DEFER_BLOCKING 0x0 ;  /* 0x0000000000007b1d */ /* 0x000fec0000010000 */
[----:B------:R-:W-:Y:S05]  /*2bd0*/  BRA.U UP0, `(.L_x_59) ;  /* 0xffffffe100287547 */ /* 0x000fea000b83ffff */
.L_x_7:
[----:B------:R-:W-:-:S13]  /*2be0*/  ISETP.GE.AND P0, PT, R19, 0x1, PT ;  /* 0x000000011300780c */ /* 0x000fda0003f06270 */
[----:B------:R-:W-:Y:S05]  /*2bf0*/  @!P0 BRA `(.L_x_60) ;  /* 0x0000001c00ec8947 */ /* 0x000fea0003800000 */
[----:B------:R-:W-:Y:S01]  /*2c00*/  ISETP.GE.U32.AND P0, PT, R20, R19, PT ;  /* 0x000000131400720c */ /* 0x000fe20003f06070 */
[----:B------:R-:W-:-:S12]  /*2c10*/  BSSY.RECONVERGENT B0, `(.L_x_61) ;  /* 0x000002a000007945 */ /* 0x000fd80003800200 */
[----:B------:R-:W-:Y:S05]  /*2c20*/  @P0 BRA `(.L_x_62) ;  /* 0x0000000000a00947 */ /* 0x000fea0003800000 */
[----:B------:R-:W-:-:S09]  /*2c30*/  UISETP.GE.AND UP0, UPT, UR16, 0x1, UPT ;  /* 0x000000011000788c */ /* 0x000fd2000bf06270 */
[----:B------:R-:W-:Y:S05]  /*2c40*/  BRA.U !UP0, `(.L_x_63) ;  /* 0x0000000108547547 */ /* 0x000fea000b800000 */
[----:B------:R-:W1:Y:S01]  /*2c50*/  LDC.64 R8, c[0x0][0x3a0] ;  /* 0x0000e800ff087b82 */ /* 0x000e620000000a00 */
[----:B0-----:R-:W-:Y:S01]  /*2c60*/  MOV R13, UR9 ;  /* 0x00000009000d7c02 */ /* 0x001fe20008000f00 */
[----:B------:R-:W-:Y:S01]  /*2c70*/  HFMA2 R0, -RZ, RZ, 0, 0 ;  /* 0x00000000ff007431 */ /* 0x000fe200000001ff */
[----:B------:R-:W-:Y:S01]  /*2c80*/  BSSY.RECONVERGENT B1, `(.L_x_63) ;  /* 0x0000011000017945 */ /* 0x000fe20003800200 */
[----:B------:R-:W-:Y:S02]  /*2c90*/  MOV R14, RZ ;  /* 0x000000ff000e7202 */ /* 0x000fe40000000f00 */
[----:B------:R-:W-:Y:S01]  /*2ca0*/  MOV R12, RZ ;  /* 0x000000ff000c7202 */ /* 0x000fe20000000f00 */
[----:B------:R-:W-:-:S07]  /*2cb0*/  IMAD R13, R13, UR12, R20 ;  /* 0x0000000c0d0d7c24 */ /* 0x000fce000f8e0214 */
.L_x_65:
[----:B------:R-:W-:-:S05]  /*2cc0*/  LEA R11, R14, UR19, 0x1 ;  /* 0x000000130e0b7c11 */ /* 0x000fca000f8e08ff */
[----:B-1----:R-:W-:-:S05]  /*2cd0*/  IMAD.WIDE R10, R11, 0x4, R8 ;  /* 0x000000040b0a7825 */ /* 0x002fca00078e0208 */
        /* <DEDUP_REMOVED lines=9> */
.L_x_64:
[----:B------:R-:W2:Y:S02]  /*2d70*/  LDG.E R11, desc[UR14][R10.64+-0x4] ;  /* 0xfffffc0e0a0b7981 */ /* 0x000ea4000c1e1900 */
[----:B--2---:R-:W-:-:S07]  /*2d80*/  IADD3 R27, PT, PT, R11, R13, -R0 ;  /* 0x0000000d0b1b7210 */ /* 0x004fce0007ffe800 */
.L_x_66:
[----:B------:R-:W-:Y:S05]  /*2d90*/  BSYNC.RECONVERGENT B1 ;  /* 0x0000000000017941 */ /* 0x000fea0003800200 */
.L_x_63:
[----:B------:R-:W1:Y:S01]  /*2da0*/  LDC.64 R8, c[0x0][0x388] ;  /* 0x0000e200ff087b82 */ /* 0x000e620000000a00 */
[----:B0-----:R-:W-:-:S07]  /*2db0*/  SHF.L.U32 R11, R27, 0x1, RZ ;  /* 0x000000011b0b7819 */ /* 0x001fce00000006ff */
[----:B------:R-:W0:Y:S01]  /*2dc0*/  LDC R16, c[0x0][0x3b8] ;  /* 0x0000ee00ff107b82 */ /* 0x000e220000000800 */
[----:B-1----:R-:W-:-:S05]  /*2dd0*/  IMAD.WIDE R8, R11, 0xc, R8 ;  /* 0x0000000c0b087825 */ /* 0x002fca00078e0208 */
[----:B------:R-:W2:Y:S04]  /*2de0*/  LDG.E R0, desc[UR14][R8.64] ;  /* 0x0000000e08007981 */ /* 0x000ea8000c1e1900 */
[----:B------:R-:W3:Y:S04]  /*2df0*/  LDG.E R10, desc[UR14][R8.64+0x4] ;  /* 0x0000040e080a7981 */ /* 0x000ee8000c1e1900 */
[----:B------:R-:W4:Y:S04]  /*2e00*/  LDG.E R12, desc[UR14][R8.64+0x8] ;  /* 0x0000080e080c7981 */ /* 0x000f28000c1e1900 */
[----:B------:R-:W4:Y:S04]  /*2e10*/  LDG.E R11, desc[UR14][R8.64+0xc] ;  /* 0x00000c0e080b7981 */ /* 0x000f28000c1e1900 */
[----:B------:R-:W4:Y:S04]  /*2e20*/  LDG.E R13, desc[UR14][R8.64+0x10] ;  /* 0x0000100e080d7981 */ /* 0x000f28000c1e1900 */
[----:B------:R-:W4:Y:S01]  /*2e30*/  LDG.E R14, desc[UR14][R8.64+0x14] ;  /* 0x0000140e080e7981 */ /* 0x000f22000c1e1900 */
[----:B0-----:R-:W-:-:S03]  /*2e40*/  IMAD R16, R16, 0xc, R21 ;  /* 0x0000000c10107824 */ /* 0x001fc600078e0215 */
[----:B--2---:R1:W-:Y:S04]  /*2e50*/  STS [R21], R0 ;  /* 0x0000000015007388 */ /* 0x0043e80000000800 */
[----:B---3--:R1:W-:Y:S04]  /*2e60*/  STS [R21+0x4], R10 ;  /* 0x0000040a15007388 */ /* 0x0083e80000000800 */
[----:B----4-:R1:W-:Y:S04]  /*2e70*/  STS [R21+0x8], R12 ;  /* 0x0000080c15007388 */ /* 0x0103e80000000800 */
[----:B------:R1:W-:Y:S04]  /*2e80*/  STS [R16], R11 ;  /* 0x0000000b10007388 */ /* 0x0003e80000000800 */
[----:B------:R1:W-:Y:S04]  /*2e90*/  STS [R16+0x4], R13 ;  /* 0x0000040d10007388 */ /* 0x0003e80000000800 */
[----:B------:R1:W-:Y:S02]  /*2ea0*/  STS [R16+0x8], R14 ;  /* 0x0000080e10007388 */ /* 0x0003e40000000800 */
.L_x_62:
[----:B------:R-:W-:Y:S05]  /*2eb0*/  BSYNC.RECONVERGENT B0 ;  /* 0x0000000000007941 */ /* 0x000fea0003800200 */
.L_x_61:
[----:B------:R-:W-:Y:S01]  /*2ec0*/  BAR.SYNC.DEFER_BLOCKING 0x0 ;  /* 0x0000000000007b1d */ /* 0x000fe20000010000 */
[----:B------:R-:W-:-:S05]  /*2ed0*/  ISETP.GE.U32.AND P0, PT, R20, UR9, PT ;  /* 0x0000000914007c0c */ /* 0x000fca000bf06070 */
[----:B------:R-:W-:Y:S08]  /*2ee0*/  BSSY.RECONVERGENT B0, `(.L_x_67) ;  /* 0x00001cb000007945 */ /* 0x000ff00003800200 */
[----:B------:R-:W-:Y:S05]  /*2ef0*/  @P0 BRA `(.L_x_68) ;  /* 0x0000001c00240947 */ /* 0x000fea0003800000 */
[----:B------:R-:W-:Y:S01]  /*2f00*/  ISETP.GE.U32.AND P0, PT, R19, 0x4, PT ;  /* 0x000000041300780c */ /* 0x000fe20003f06070 */
[----:B01----:R-:W-:-:S12]  /*2f10*/  HFMA2 R14, -RZ, RZ, 0, 0 ;  /* 0x00000000ff0e7431 */ /* 0x003fd800000001ff */
[----:B------:R-:W-:Y:S05]  /*2f20*/  @!P0 BRA `(.L_x_69) ;  /* 0x0000000c00f08947 */ /* 0x000fea0003800000 */
[----:B------:R-:W-:-:S07]  /*2f30*/  CS2R R26, SRZ ;  /* 0x00000000001a7805 */ /* 0x000fce000001ff00 */
.L_x_94:
[----:B------:R-:W0:Y:S01]  /*2f40*/  S2R R9, SR_CgaCtaId ;  /* 0x0000000000097919 */ /* 0x000e220000008800 */
[----:B------:R-:W-:Y:S01]  /*2f50*/  MOV R0, 0x400 ;  /* 0x0000040000007802 */ /* 0x000fe20000000f00 */
[----:B------:R-:W-:Y:S03]  /*2f60*/  BSSY.RECONVERGENT B2, `(.L_x_70) ;  /* 0x000001e000027945 */ /* 0x000fe60003800200 */
[----:B0-----:R-:W-:Y:S02]  /*2f70*/  LEA R0, R9, R0, 0x18 ;  /* 0x0000000009007211 */ /* 0x001fe400078ec0ff */
[----:B------:R-:W0:Y:S03]  /*2f80*/  LDC.64 R8, c[0x0][0x3b8] ;  /* 0x0000ee00ff087b82 */ /* 0x000e260000000a00 */
[----:B------:R-:W-:-:S05]  /*2f90*/  IMAD R28, R27, 0xc, R0 ;  /* 0x0000000c1b1c7824 */ /* 0x000fca00078e0200 */
        /* <DEDUP_REMOVED lines=22> */
.L_x_71:
[----:B------:R-:W0:Y:S02]  /*3100*/  MUFU.RCP R18, R8 ;  /* 0x0000000800127308 */ /* 0x000e240000001000 */
[----:B0-----:R-:W-:-:S04]  /*3110*/  FFMA R0, R8, R18, -1 ;  /* 0xbf80000008007423 */ /* 0x001fc80000000012 */
[----:B------:R-:W-:-:S04]  /*3120*/  FADD.FTZ R9, -R0, -RZ ;  /* 0x800000ff00097221 */ /* 0x000fc80000010100 */
[----:B------:R-:W-:-:S07]  /*3130*/  FFMA R18, R18, R9, R18 ;  /* 0x0000000912127223 */ /* 0x000fce0000000012 */
.L_x_72:
[----:B------:R-:W-:Y:S05]  /*3140*/  BSYNC.RECONVERGENT B2 ;  /* 0x0000000000027941 */ /* 0x000fea0003800200 */
.L_x_70:
        /* <DEDUP_REMOVED lines=9> */
.L_x_74:
[C---:B-1----:R-:W-:Y:S01]  /*31e0*/  FMUL.FTZ R17, R9.reuse, R18 ;  /* 0x0000001209117220 */ /* 0x042fe20000410000 */
[----:B------:R-:W-:-:S03]  /*31f0*/  FMUL.FTZ R8, R9, 0.5 ;  /* 0x3f00000009087820 */ /* 0x000fc60000410000 */
[----:B------:R-:W-:-:S04]  /*3200*/  FFMA R0, -R17, R17, R18 ;  /* 0x0000001111007223 */ /* 0x000fc80000000112 */
[----:B------:R-:W-:-:S07]  /*3210*/  FFMA R17, R0, R8, R17 ;  /* 0x0000000800117223 */ /* 0x000fce0000000011 */
.L_x_75:
[----:B------:R-:W-:Y:S05]  /*3220*/  BSYNC.RECONVERGENT B1 ;  /* 0x0000000000017941 */ /* 0x000fea0003800200 */
.L_x_73:
        /* <DEDUP_REMOVED lines=41> */
.L_x_77:
[----:B------:R-:W0:Y:S02]  /*34c0*/  MUFU.RCP R0, R9 ;  /* 0x0000000900007308 */ /* 0x000e240000001000 */
[----:B0-----:R-:W-:-:S04]  /*34d0*/  FFMA R8, R9, R0, -1 ;  /* 0xbf80000009087423 */ /* 0x001fc80000000000 */
[----:B------:R-:W-:-:S04]  /*34e0*/  FADD.FTZ R13, -R8, -RZ ;  /* 0x800000ff080d7221 */ /* 0x000fc80000010100 */
[----:B------:R-:W-:-:S07]  /*34f0*/  FFMA R13, R0, R13, R0 ;  /* 0x0000000d000d7223 */ /* 0x000fce0000000000 */
.L_x_78:
[----:B------:R-:W-:Y:S05]  /*3500*/  BSYNC.RECONVERGENT B2 ;  /* 0x0000000000027941 */ /* 0x000fea0003800200 */
.L_x_76:
        /* <DEDUP_REMOVED lines=9> */
.L_x_80:
[C---:B-1----:R-:W-:Y:S01]  /*35a0*/  FMUL.FTZ R0, R8.reuse, R13 ;  /* 0x0000000d08007220 */ /* 0x042fe20000410000 */
[----:B------:R-:W-:-:S03]  /*35b0*/  FMUL.FTZ R8, R8, 0.5 ;  /* 0x3f00000008087820 */ /* 0x000fc60000410000 */
[----:B------:R-:W-:-:S04]  /*35c0*/  FFMA R17, -R0, R0, R13 ;  /* 0x0000000000117223 */ /* 0x000fc8000000010d */
[----:B------:R-:W-:-:S07]  /*35d0*/  FFMA R17, R17, R8, R0 ;  /* 0x0000000811117223 */ /* 0x000fce0000000000 */
.L_x_81:
[----:B------:R-:W-:Y:S05]  /*35e0*/  BSYNC.RECONVERGENT B1 ;  /* 0x0000000000017941 */ /* 0x000fea0003800200 */
.L_x_79:
        /* <DEDUP_REMOVED lines=41> */
.L_x_83:
[----:B------:R-:W0:Y:S02]  /*3880*/  MUFU.RCP R18, R9 ;  /* 0x0000000900127308 */ /* 0x000e240000001000 */
[----:B0-----:R-:W-:-:S04]  /*3890*/  FFMA R0, R9, R18, -1 ;  /* 0xbf80000009007423 */ /* 0x001fc80000000012 */
[----:B------:R-:W-:-:S04]  /*38a0*/  FADD.FTZ R17, -R0, -RZ ;  /* 0x800000ff00117221 */ /* 0x000fc80000010100 */
[----:B------:R-:W-:-:S07]  /*38b0*/  FFMA R18, R18, R17, R18 ;  /* 0x0000001112127223 */ /* 0x000fce0000000012 */
.L_x_84:
[----:B------:R-:W-:Y:S05]  /*38c0*/  BSYNC.RECONVERGENT B2 ;  /* 0x0000000000027941 */ /* 0x000fea0003800200 */
.L_x_82:
        /* <DEDUP_REMOVED lines=9> */
.L_x_86:
[C---:B-1----:R-:W-:Y:S01]  /*3960*/  FMUL.FTZ R17, R9.reuse, R18 ;  /* 0x0000001209117220 */ /* 0x042fe20000410000 */
[----:B------:R-:W-:-:S03]  /*3970*/  FMUL.FTZ R8, R9, 0.5 ;  /* 0x3f00000009087820 */ /* 0x000fc60000410000 */
[----:B------:R-:W-:-:S04]  /*3980*/  FFMA R0, -R17, R17, R18 ;  /* 0x0000001111007223 */ /* 0x000fc80000000112 */
[----:B------:R-:W-:-:S07]  /*3990*/  FFMA R17, R0, R8, R17 ;  /* 0x0000000800117223 */ /* 0x000fce0000000011 */
.L_x_87:
[----:B------:R-:W-:Y:S05]  /*39a0*/  BSYNC.RECONVERGENT B1 ;  /* 0x0000000000017941 */ /* 0x000fea0003800200 */
.L_x_85:
        /* <DEDUP_REMOVED lines=40> */
.L_x_89:
[----:B------:R-:W0:Y:S02]  /*3c30*/  MUFU.RCP R0, R17 ;  /* 0x0000001100007308 */ /* 0x000e240000001000 */
[----:B0-----:R-:W-:-:S04]  /*3c40*/  FFMA R8, R17, R0, -1 ;  /* 0xbf80000011087423 */ /* 0x001fc80000000000 */
[----:B------:R-:W-:-:S04]  /*3c50*/  FADD.FTZ R11, -R8, -RZ ;  /* 0x800000ff080b7221 */ /* 0x000fc80000010100 */
[----:B------:R-:W-:-:S07]  /*3c60*/  FFMA R11, R0, R11, R0 ;  /* 0x0000000b000b7223 */ /* 0x000fce0000000000 */
.L_x_90:
[----:B------:R-:W-:Y:S05]  /*3c70*/  BSYNC.RECONVERGENT B2 ;  /* 0x0000000000027941 */ /* 0x000fea0003800200 */
.L_x_88:
        /* <DEDUP_REMOVED lines=9> */
.L_x_92:
[C---:B-1----:R-:W-:Y:S01]  /*3d10*/  FMUL.FTZ R0, R8.reuse, R11 ;  /* 0x0000000b08007220 */ /* 0x042fe20000410000 */
[----:B------:R-:W-:-:S03]  /*3d20*/  FMUL.FTZ R8, R8, 0.5 ;  /* 0x3f00000008087820 */ /* 0x000fc60000410000 */
[----:B------:R-:W-:-:S04]  /*3d30*/  FFMA R17, -R0, R0, R11 ;  /* 0x0000000000117223 */ /* 0x000fc8000000010b */
[----:B------:R-:W-:-:S07]  /*3d40*/  FFMA R17, R17, R8, R0 ;  /* 0x0000000811117223 */ /* 0x000fce0000000000 */
.L_x_93:
[----:B------:R-:W-:Y:S05]  /*3d50*/  BSYNC.RECONVERGENT B1 ;  /* 0x0000000000017941 */ /* 0x000fea0003800200 */
.L_x_91:
[----:B------:R-:W-:Y:S01]  /*3d60*/  FMUL R17, R17, R11 ;  /* 0x0000000b11117220 */ /* 0x000fe20000400000 */
[----:B------:R-:W-:Y:S01]  /*3d70*/  UMOV UR6, 0x6dc9c89b ;  /* 0x6dc9c89b00067882 */ /* 0x000fe20000000000 */
[----:B------:R-:W-:Y:S01]  /*3d80*/  UMOV UR7, 0x3fa45f30 ;  /* 0x3fa45f3000077882 */ /* 0x000fe20000000000 */
[----:B------:R-:W-:Y:S01]  /*3d90*/  IADD3 R27, P0, PT, R27, 0x4, RZ ;  /* 0x000000041b1b7810 */ /* 0x000fe20007f1e0ff */
[----:B------:R-:W0:Y:S01]  /*3da0*/  F2F.F64.F32 R8, R17 ;  /* 0x0000001100087310 */ /* 0x000e220000201800 */
[----:B------:R-:W-:Y:S01]  /*3db0*/  LOP3.LUT R12, R7, 0x7ffffffc, RZ, 0xc0, !PT ;  /* 0x7ffffffc070c7812 */ /* 0x000fe200078ec0ff */
[----:B------:R-:W-:Y:S01]  /*3dc0*/  FMUL R11, R30, R14 ;  /* 0x0000000e1e0b7220 */ /* 0x000fe20000400000 */
[----:B------:R-:W-:Y:S02]  /*3dd0*/  IADD3.X R26, PT, PT, RZ, R26, RZ, P0, !PT ;  /* 0x0000001aff1a7210 */ /* 0x000fe400007fe4ff */
[----:B------:R-:W-:Y:S01]  /*3de0*/  ISETP.NE.U32.AND P0, PT, R27, R12, PT ;  /* 0x0000000c1b00720c */ /* 0x000fe20003f05070 */
[----:B------:R-:W-:-:S03]  /*3df0*/  FFMA R0, R34, R13, R11 ;  /* 0x0000000d22007223 */ /* 0x000fc6000000000b */
[----:B------:R-:W-:Y:S01]  /*3e00*/  ISETP.NE.AND.EX P0, PT, R26, RZ, PT, P0 ;  /* 0x000000ff1a00720c */ /* 0x000fe20003f05300 */
[----:B------:R-:W-:-:S04]  /*3e10*/  FFMA R0, R25, R15, R0 ;  /* 0x0000000f19007223 */ /* 0x000fc80000000000 */
[-C--:B------:R-:W-:Y:S01]  /*3e20*/  FMUL R13, R13, R0.reuse ;  /* 0x000000000d0d7220 */ /* 0x080fe20000400000 */
[----:B0-----:R-:W-:Y:S01]  /*3e30*/  DMUL R8, R8, UR6 ;  /* 0x0000000608087c28 */ /* 0x001fe20008000000 */
[-C--:B------:R-:W-:Y:S01]  /*3e40*/  FMUL R11, R14, R0.reuse ;  /* 0x000000000e0b7220 */ /* 0x080fe20000400000 */
[----:B------:R-:W-:Y:S01]  /*3e50*/  FMUL R0, R15, R0 ;  /* 0x000000000f007220 */ /* 0x000fe20000400000 */
[-C--:B------:R-:W-:Y:S02]  /*3e60*/  FFMA R13, R34, R10.reuse, R13 ;  /* 0x0000000a220d7223 */ /* 0x080fe4000000000d */
[-C--:B------:R-:W-:Y:S01]  /*3e70*/  FFMA R30, R30, R10.reuse, R11 ;  /* 0x0000000a1e1e7223 */ /* 0x080fe2000000000b */
[----:B------:R-:W-:-:S04]  /*3e80*/  FFMA R0, R25, R10, R0 ;  /* 0x0000000a19007223 */ /* 0x000fc80000000000 */
[----:B------:R-:W0:Y:S02]  /*3e90*/  F2F.F32.F64 R9, R8 ;  /* 0x0000000800097310 */ /* 0x000e240000301000 */
[C---:B0-----:R-:W-:Y:S01]  /*3ea0*/  FFMA R22, R9.reuse, R13, R22 ;  /* 0x0000000d09167223 */ /* 0x041fe20000000016 */
[C---:B------:R-:W-:Y:S01]  /*3eb0*/  FFMA R23, R9.reuse, R30, R23 ;  /* 0x0000001e09177223 */ /* 0x040fe20000000017 */
[----:B------:R-:W-:Y:S01]  /*3ec0*/  FFMA R24, R9, R0, R31 ;  /* 0x0000000009187223 */ /* 0x000fe2000000001f */
[----:B------:R-:W-:Y:S06]  /*3ed0*/  @P0 BRA `(.L_x_94) ;  /* 0xfffffff000180947 */ /* 0x000fec000383ffff */
[----:B------:R-:W-:-:S07]  /*3ee0*/  MOV R14, R12 ;  /* 0x0000000c000e7202 */ /* 0x000fce0000000f00 */
.L_x_69:
[----:B------:R-:W-:-:S13]  /*3ef0*/  LOP3.LUT P0, RZ, R7, 0x3, RZ, 0xc0, !PT ;  /* 0x0000000307ff7812 */ /* 0x000fda000780c0ff */
[----:B------:R-:W-:Y:S05]  /*3f00*/  @!P0 BRA `(.L_x_68) ;  /* 0x0000000c00208947 */ /* 0x000fea0003800000 */
[----:B------:R-:W-:-:S04]  /*3f10*/  LOP3.LUT R0, R7, 0x3, RZ, 0xc0, !PT ;  /* 0x0000000307007812 */ /* 0x000fc800078ec0ff */
[----:B------:R-:W-:-:S13]  /*3f20*/  ISETP.NE.AND P0, PT, R0, 0x1, PT ;  /* 0x000000010000780c */ /* 0x000fda0003f05270 */
[----:B------:R-:W-:Y:S05]  /*3f30*/  @!P0 BRA `(.L_x_95) ;  /* 0x0000000800008947 */ /* 0x000fea0003800000 */
[----:B------:R-:W0:Y:S01]  /*3f40*/  S2R R9, SR_CgaCtaId ;  /* 0x0000000000097919 */ /* 0x000e220000008800 */
[----:B------:R-:W-:Y:S01]  /*3f50*/  MOV R0, 0x400 ;  /* 0x0000040000007802 */ /* 0x000fe20000000f00 */
[----:B------:R-:W1:Y:S01]  /*3f60*/  LDC.64 R16, c[0x0][0x3b8] ;  /* 0x0000ee00ff107b82 */ /* 0x000e620000000a00 */
[----:B------:R-:W-:Y:S02]  /*3f70*/  BSSY.RECONVERGENT B2, `(.L_x_96) ;  /* 0x000001e000027945 */ /* 0x000fe40003800200 */
[----:B0-----:R-:W-:-:S05]  /*3f80*/  LEA R9, R9, R0, 0x18 ;  /* 0x0000000009097211 */ /* 0x001fca00078ec0ff */
[----:B------:R-:W-:-:S04]  /*3f90*/  IMAD R13, R14, 0xc, R9 ;  /* 0x0000000c0e0d7824 */ /* 0x000fc800078e0209 */
[----:B-1----:R-:W-:Y:S01]  /*3fa0*/  IMAD R11, R16, 0xc, R13 ;  /* 0x0000000c100b7824 */ /* 0x002fe200078e020d */
        /* <DEDUP_REMOVED lines=22> */
.L_x_97:
[----:B------:R-:W0:Y:S02]  /*4110*/  MUFU.RCP R18, R8 ;  /* 0x0000000800127308 */ /* 0x000e240000001000 */
[----:B0-----:R-:W-:-:S04]  /*4120*/  FFMA R0, R8, R18, -1 ;  /* 0xbf80000008007423 */ /* 0x001fc80000000012 */
[----:B------:R-:W-:-:S04]  /*4130*/  FADD.FTZ R9, -R0, -RZ ;  /* 0x800000ff00097221 */ /* 0x000fc80000010100 */
[----:B------:R-:W-:-:S07]  /*4140*/  FFMA R18, R18, R9, R18 ;  /* 0x0000000912127223 */ /* 0x000fce0000000012 */
.L_x_98:
[----:B------:R-:W-:Y:S05]  /*4150*/  BSYNC.RECONVERGENT B2 ;  /* 0x0000000000027941 */ /* 0x000fea0003800200 */
.L_x_96:
        /* <DEDUP_REMOVED lines=9> */
.L_x_100:
[C---:B-1----:R-:W-:Y:S01]  /*41f0*/  FMUL.FTZ R17, R9.reuse, R18 ;  /* 0x0000001209117220 */ /* 0x042fe20000410000 */
[----:B------:R-:W-:-:S03]  /*4200*/  FMUL.FTZ R8, R9, 0.5 ;  /* 0x3f00000009087820 */ /* 0x000fc60000410000 */
[----:B------:R-:W-:-:S04]  /*4210*/  FFMA R0, -R17, R17, R18 ;  /* 0x0000001111007223 */ /* 0x000fc80000000112 */
[----:B------:R-:W-:-:S07]  /*4220*/  FFMA R17, R0, R8, R17 ;  /* 0x0000000800117223 */ /* 0x000fce0000000011 */
.L_x_101:
[----:B------:R-:W-:Y:S05]  /*4230*/  BSYNC.RECONVERGENT B1 ;  /* 0x0000000000017941 */ /* 0x000fea0003800200 */
.L_x_99:
[----:B------:R-:W0:Y:S01]  /*4240*/  LDS.64 R8, [R13+0x10] ;  /* 0x000010000d087984 */ /* 0x000e220000000a00 */
[----:B------:R-:W1:Y:S01]  /*4250*/  LDC R0, c[0x0][0x3bc] ;  /* 0x0000ef00ff007b82 */ /* 0x000e620000000800 */
[----:B------:R-:W-:Y:S01]  /*4260*/  FMUL R17, R17, R18 ;  /* 0x0000001211117220 */ /* 0x000fe20000400000 */
[----:B------:R-:W-:Y:S01]  /*4270*/  UMOV UR6, 0x6dc9c89b ;  /* 0x6dc9c89b00067882 */ /* 0x000fe20000000000 */
[----:B------:R-:W2:Y:S01]  /*4280*/  LDS R33, [R13+0xc] ;  /* 0x00000c000d217984 */ /* 0x000ea20000000800 */
[----:B------:R-:W-:Y:S01]  /*4290*/  UMOV UR7, 0x3fa45f30 ;  /* 0x3fa45f3000077882 */ /* 0x000fe20000000000 */
[----:B------:R-:W-:Y:S02]  /*42a0*/  BSSY.RECONVERGENT B2, `(.L_x_102) ;  /* 0x0000028000027945 */ /* 0x000fe40003800200 */
[----:B------:R-:W3:Y:S01]  /*42b0*/  F2F.F64.F32 R16, R17 ;  /* 0x0000001100107310 */ /* 0x000ee20000201800 */
[----:B------:R-:W4:Y:S04]  /*42c0*/  LDS R13, [R11+0xc] ;  /* 0x00000c000b0d7984 */ /* 0x000f280000000800 */
[----:B------:R-:W1:Y:S04]  /*42d0*/  LDS R31, [R11+0x10] ;  /* 0x000010000b1f7984 */ /* 0x000e680000000800 */
[----:B------:R2:W1:Y:S01]  /*42e0*/  LDS R32, [R11+0x14] ;  /* 0x000014000b207984 */ /* 0x0004620000000800 */
[----:B---3--:R-:W-:-:S10]  /*42f0*/  DMUL R16, R16, UR6 ;  /* 0x0000000610107c28 */ /* 0x008fd40008000000 */
[----:B------:R-:W3:Y:S01]  /*4300*/  F2F.F32.F64 R17, R16 ;  /* 0x0000001000117310 */ /* 0x000ee20000301000 */
[----:B0-----:R-:W-:Y:S01]  /*4310*/  FADD R30, -R3, R8 ;  /* 0x00000008031e7221 */ /* 0x001fe20000000100 */
[----:B--2---:R-:W-:-:S03]  /*4320*/  FADD R11, -R4, R33 ;  /* 0x00000021040b7221 */ /* 0x004fc60000000100 */
[----:B------:R-:W-:Y:S01]  /*4330*/  FMUL R8, R30, R30 ;  /* 0x0000001e1e087220 */ /* 0x000fe20000400000 */
[----:B------:R-:W-:Y:S01]  /*4340*/  FADD R33, -R2, R9 ;  /* 0x0000000902217221 */ /* 0x000fe20000000100 */
[----:B------:R-:W-:Y:S02]  /*4350*/  FMUL R9, R25, R10 ;  /* 0x0000000a19097220 */ /* 0x000fe40000400000 */
[----:B------:R-:W-:-:S04]  /*4360*/  FFMA R8, R11, R11, R8 ;  /* 0x0000000b0b087223 */ /* 0x000fc80000000008 */
[----:B------:R-:W-:Y:S01]  /*4370*/  FFMA R35, R33, R33, R8 ;  /* 0x0000002121237223 */ /* 0x000fe20000000008 */
[----:B------:R-:W-:-:S03]  /*4380*/  FFMA R8, R26, R28, R9 ;  /* 0x0000001c1a087223 */ /* 0x000fc60000000009 */
[----:B-1----:R-:W-:Y:S01]  /*4390*/  FFMA R9, R0, R0, R35 ;  /* 0x0000000000097223 */ /* 0x002fe20000000023 */
[----:B------:R-:W-:-:S04]  /*43a0*/  FFMA R35, R15, R27, R8 ;  /* 0x0000001b0f237223 */ /* 0x000fc80000000008 */
[----:B------:R-:W-:Y:S01]  /*43b0*/  IADD3 R8, PT, PT, R9, 0x1800000, RZ ;  /* 0x0180000009087810 */ /* 0x000fe20007ffe0ff */
[-C--:B------:R-:W-:Y:S01]  /*43c0*/  FMUL R10, R10, R35.reuse ;  /* 0x000000230a0a7220 */ /* 0x080fe20000400000 */
[-C--:B------:R-:W-:Y:S02]  /*43d0*/  FMUL R37, R28, R35.reuse ;  /* 0x000000231c257220 */ /* 0x080fe40000400000 */
[----:B------:R-:W-:Y:S01]  /*43e0*/  LOP3.LUT R12, R8, 0x7f800000, RZ, 0xc0, !PT ;  /* 0x7f800000080c7812 */ /* 0x000fe200078ec0ff */
[----:B------:R-:W-:Y:S01]  /*43f0*/  FMUL R8, R27, R35 ;  /* 0x000000231b087220 */ /* 0x000fe20000400000 */
[-C--:B------:R-:W-:Y:S01]  /*4400*/  FFMA R10, R25, R29.reuse, R10 ;  /* 0x0000001d190a7223 */ /* 0x080fe2000000000a */
[-C--:B------:R-:W-:Y:S01]  /*4410*/  FFMA R37, R26, R29.reuse, R37 ;  /* 0x0000001d1a257223 */ /* 0x080fe20000000025 */
[----:B------:R-:W-:Y:S01]  /*4420*/  ISETP.GT.U32.AND P0, PT, R12, 0x1ffffff, PT ;  /* 0x01ffffff0c00780c */ /* 0x000fe20003f04070 */
[----:B------:R-:W-:Y:S01]  /*4430*/  FFMA R15, R15, R29, R8 ;  /* 0x0000001d0f0f7223 */ /* 0x000fe20000000008 */
[C---:B---3--:R-:W-:Y:S01]  /*4440*/  FFMA R23, R17.reuse, R10, R23 ;  /* 0x0000000a11177223 */ /* 0x048fe20000000017 */
[C---:B------:R-:W-:Y:S01]  /*4450*/  FFMA R22, R17.reuse, R37, R22 ;  /* 0x0000002511167223 */ /* 0x040fe20000000016 */
[----:B------:R-:W-:Y:S01]  /*4460*/  FFMA R10, R0, R0, R9 ;  /* 0x00000000000a7223 */ /* 0x000fe20000000009 */
[----:B------:R-:W-:-:S08]  /*4470*/  FFMA R24, R17, R15, R24 ;  /* 0x0000000f11187223 */ /* 0x000fd00000000018 */
[----:B----4-:R-:W-:Y:S05]  /*4480*/  @P0 BRA `(.L_x_103) ;  /* 0x0000000000140947 */ /* 0x010fea0003800000 */
[----:B------:R-:W-:Y:S02]  /*4490*/  MOV R0, R9 ;  /* 0x0000000900007202 */ /* 0x000fe40000000f00 */
[----:B------:R-:W-:-:S07]  /*44a0*/  MOV R8, 0x44c0 ;  /* 0x000044c000087802 */ /* 0x000fce0000000f00 */
[----:B------:R-:W-:Y:S05]  /*44b0*/  CALL.REL.NOINC `($__internal_0_$__cuda_sm20_rcp_rn_f32_slowpath) ;  /* 0x0000004800f47944 */ /* 0x000fea0003c00000 */
[----:B------:R-:W-:Y:S01]  /*44c0*/  MOV R15, R0 ;  /* 0x00000000000f7202 */ /* 0x000fe20000000f00 */
[----:B------:R-:W-:Y:S06]  /*44d0*/  BRA `(.L_x_104) ;  /* 0x0000000000107947 */ /* 0x000fec0003800000 */
.L_x_103:
[----:B------:R-:W0:Y:S02]  /*44e0*/  MUFU.RCP R0, R9 ;  /* 0x0000000900007308 */ /* 0x000e240000001000 */
[----:B0-----:R-:W-:-:S04]  /*44f0*/  FFMA R8, R9, R0, -1 ;  /* 0xbf80000009087423 */ /* 0x001fc80000000000 */
[----:B------:R-:W-:-:S04]  /*4500*/  FADD.FTZ R15, -R8, -RZ ;  /* 0x800000ff080f7221 */ /* 0x000fc80000010100 */
[----:B------:R-:W-:-:S07]  /*4510*/  FFMA R15, R0, R15, R0 ;  /* 0x0000000f000f7223 */ /* 0x000fce0000000000 */
.L_x_104:
[----:B------:R-:W-:Y:S05]  /*4520*/  BSYNC.RECONVERGENT B2 ;  /* 0x0000000000027941 */ /* 0x000fea0003800200 */
.L_x_102:
        /* <DEDUP_REMOVED lines=9> */
.L_x_106:
[C---:B-1----:R-:W-:Y:S01]  /*45c0*/  FMUL.FTZ R0, R8.reuse, R15 ;  /* 0x0000000f08007220 */ /* 0x042fe20000410000 */
[----:B------:R-:W-:-:S03]  /*45d0*/  FMUL.FTZ R8, R8, 0.5 ;  /* 0x3f00000008087820 */ /* 0x000fc60000410000 */
[----:B------:R-:W-:-:S04]  /*45e0*/  FFMA R17, -R0, R0, R15 ;  /* 0x0000000000117223 */ /* 0x000fc8000000010f */
[----:B------:R-:W-:-:S07]  /*45f0*/  FFMA R17, R17, R8, R0 ;  /* 0x0000000811117223 */ /* 0x000fce0000000000 */
.L_x_107:
[----:B------:R-:W-:Y:S05]  /*4600*/  BSYNC.RECONVERGENT B1 ;  /* 0x0000000000017941 */ /* 0x000fea0003800200 */
.L_x_105:
        /* <DEDUP_REMOVED lines=19> */
.L_x_95:
[----:B------:R-:W-:-:S04]  /*4740*/  LOP3.LUT R0, R7, 0x1, RZ, 0xc0, !PT ;  /* 0x0000000107007812 */ /* 0x000fc800078ec0ff */
[----:B------:R-:W-:-:S13]  /*4750*/  ISETP.NE.U32.AND P0, PT, R0, 0x1, PT ;  /* 0x000000010000780c */ /* 0x000fda0003f05070 */
[----:B------:R-:W-:Y:S05]  /*4760*/  @P0 BRA `(.L_x_68) ;  /* 0x0000000400080947 */ /* 0x000fea0003800000 */
[----:B------:R-:W0:Y:S01]  /*4770*/  S2R R9, SR_CgaCtaId ;  /* 0x0000000000097919 */ /* 0x000e220000008800 */
[----:B------:R-:W-:Y:S01]  /*4780*/  MOV R0, 0x400 ;  /* 0x0000040000007802 */ /* 0x000fe20000000f00 */
[----:B------:R-:W-:Y:S03]  /*4790*/  BSSY.RECONVERGENT B2, `(.L_x_108) ;  /* 0x000001f000027945 */ /* 0x000fe60003800200 */
[----:B0-----:R-:W-:-:S05]  /*47a0*/  LEA R9, R9, R0, 0x18 ;  /* 0x0000000009097211 */ /* 0x001fca00078ec0ff */
[----:B------:R-:W-:Y:S02]  /*47b0*/  IMAD R17, R14, 0xc, R9 ;  /* 0x0000000c0e117824 */ /* 0x000fe400078e0209 */
[----:B------:R-:W0:Y:S03]  /*47c0*/  LDC.64 R8, c[0x0][0x3b8] ;  /* 0x0000ee00ff087b82 */ /* 0x000e260000000a00 */
[----:B------:R-:W1:Y:S04]  /*47d0*/  LDS.64 R10, [R17] ;  /* 0x00000000110a7984 */ /* 0x000e680000000a00 */
[----:B------:R-:W2:Y:S01]  /*47e0*/  LDS R27, [R17+0x8] ;  /* 0x00000800111b7984 */ /* 0x000ea20000000800 */
[----:B0-----:R-:W-:-:S05]  /*47f0*/  IMAD R8, R8, 0xc, R17 ;  /* 0x0000000c08087824 */ /* 0x001fca00078e0211 */
[----:B------:R0:W3:Y:S04]  /*4800*/  LDS R25, [R8] ;  /* 0x0000000008197984 */ /* 0x0000e80000000800 */
[----:B------:R0:W4:Y:S04]  /*4810*/  LDS R15, [R8+0x4] ;  /* 0x00000400080f7984 */ /* 0x0001280000000800 */
[----:B------:R0:W0:Y:S01]  /*4820*/  LDS R14, [R8+0x8] ;  /* 0x00000800080e7984 */ /* 0x0000220000000800 */
[----:B-1---5:R-:W-:Y:S01]  /*4830*/  FADD R11, -R3, R11 ;  /* 0x0000000b030b7221 */ /* 0x022fe20000000100 */
[----:B------:R-:W-:-:S03]  /*4840*/  FADD R13, -R4, R10 ;  /* 0x0000000a040d7221 */ /* 0x000fc60000000100 */
[----:B------:R-:W-:Y:S01]  /*4850*/  FMUL R0, R11, R11 ;  /* 0x0000000b0b007220 */ /* 0x000fe20000400000 */
[----:B--2---:R-:W-:-:S03]  /*4860*/  FADD R10, -R2, R27 ;  /* 0x0000001b020a7221 */ /* 0x004fc60000000100 */
[----:B------:R-:W-:-:S04]  /*4870*/  FFMA R27, R13, R13, R0 ;  /* 0x0000000d0d1b7223 */ /* 0x000fc80000000000 */
[----:B------:R-:W-:-:S04]  /*4880*/  FFMA R0, R10, R10, R27 ;  /* 0x0000000a0a007223 */ /* 0x000fc8000000001b */
[----:B------:R-:W-:-:S04]  /*4890*/  FFMA R12, R9, R9, R0 ;  /* 0x00000009090c7223 */ /* 0x000fc80000000000 */
[----:B------:R-:W-:Y:S01]  /*48a0*/  FFMA R26, R9, R9, R12 ;  /* 0x00000009091a7223 */ /* 0x000fe2000000000c */
[----:B------:R-:W-:-:S04]  /*48b0*/  IADD3 R0, PT, PT, R12, 0x1800000, RZ ;  /* 0x018000000c007810 */ /* 0x000fc80007ffe0ff */
[----:B------:R-:W-:-:S04]  /*48c0*/  LOP3.LUT R0, R0, 0x7f800000, RZ, 0xc0, !PT ;  /* 0x7f80000000007812 */ /* 0x000fc800078ec0ff */
[----:B------:R-:W-:-:S13]  /*48d0*/  ISETP.GT.U32.AND P0, PT, R0, 0x1ffffff, PT ;  /* 0x01ffffff0000780c */ /* 0x000fda0003f04070 */
[----:B0--34-:R-:W-:Y:S05]  /*48e0*/  @P0 BRA `(.L_x_109) ;  /* 0x0000000000140947 */ /* 0x019fea0003800000 */
[----:B------:R-:W-:Y:S02]  /*48f0*/  MOV R0, R12 ;  /* 0x0000000c00007202 */ /* 0x000fe40000000f00 */
[----:B------:R-:W-:-:S07]  /*4900*/  MOV R8, 0x4920 ;  /* 0x0000492000087802 */ /* 0x000fce0000000f00 */
[----:B------:R-:W-:Y:S05]  /*4910*/  CALL.REL.NOINC `($__internal_0_$__cuda_sm20_rcp_rn_f32_slowpath) ;  /* 0x0000004400dc7944 */ /* 0x000fea0003c00000 */
[----:B------:R-:W-:Y:S01]  /*4920*/  MOV R18, R0 ;  /* 0x0000000000127202 */ /* 0x000fe20000000f00 */
[----:B------:R-:W-:Y:S06]  /*4930*/  BRA `(.L_x_110) ;  /* 0x0000000000107947 */ /* 0x000fec0003800000 */
.L_x_109:
[----:B------:R-:W0:Y:S02]  /*4940*/  MUFU.RCP R18, R12 ;  /* 0x0000000c00127308 */ /* 0x000e240000001000 */
[----:B0-----:R-:W-:-:S04]  /*4950*/  FFMA R0, R12, R18, -1 ;  /* 0xbf8000000c007423 */ /* 0x001fc80000000012 */
[----:B------:R-:W-:-:S04]  /*4960*/  FADD.FTZ R9, -R0, -RZ ;  /* 0x800000ff00097221 */ /* 0x000fc80000010100 */
[----:B------:R-:W-:-:S07]  /*4970*/  FFMA R18, R18, R9, R18 ;  /* 0x0000000912127223 */ /* 0x000fce0000000012 */
.L_x_110:
[----:B------:R-:W-:Y:S05]  /*4980*/  BSYNC.RECONVERGENT B2 ;  /* 0x0000000000027941 */ /* 0x000fea0003800200 */
.L_x_108:
        /* <DEDUP_REMOVED lines=9> */
.L_x_112:
[C---:B-1----:R-:W-:Y:S01]  /*4a20*/  FMUL.FTZ R17, R9.reuse, R18 ;  /* 0x0000001209117220 */ /* 0x042fe20000410000 */
[----:B------:R-:W-:-:S03]  /*4a30*/  FMUL.FTZ R8, R9, 0.5 ;  /* 0x3f00000009087820 */ /* 0x000fc60000410000 */
[----:B------:R-:W-:-:S04]  /*4a40*/  FFMA R0, -R17, R17, R18 ;  /* 0x0000001111007223 */ /* 0x000fc80000000112 */
[----:B------:R-:W-:-:S07]  /*4a50*/  FFMA R17, R0, R8, R17 ;  /* 0x0000000800117223 */ /* 0x000fce0000000011 */
.L_x_113:
[----:B------:R-:W-:Y:S05]  /*4a60*/  BSYNC.RECONVERGENT B1 ;  /* 0x0000000000017941 */ /* 0x000fea0003800200 */
.L_x_111:
        /* <DEDUP_REMOVED lines=10> */
[----:B0-----:R-:W-:Y:S02]  /*4b10*/  DMUL R8, R8, UR6 ;  /* 0x0000000608087c28 */ /* 0x001fe40008000000 */
[-C--:B------:R-:W-:Y:S01]  /*4b20*/  FFMA R12, R25, R26.reuse, R12 ;  /* 0x0000001a190c7223 */ /* 0x080fe2000000000c */
[-C--:B------:R-:W-:Y:S01]  /*4b30*/  FFMA R16, R15, R26.reuse, R16 ;  /* 0x0000001a0f107223 */ /* 0x080fe20000000010 */
[----:B------:R-:W-:-:S06]  /*4b40*/  FFMA R11, R14, R26, R11 ;  /* 0x0000001a0e0b7223 */ /* 0x000fcc000000000b */
[----:B------:R-:W0:Y:S02]  /*4b50*/  F2F.F32.F64 R9, R8 ;  /* 0x0000000800097310 */ /* 0x000e240000301000 */
[C---:B0-----:R-:W-:Y:S01]  /*4b60*/  FFMA R22, R9.reuse, R12, R22 ;  /* 0x0000000c09167223 */ /* 0x041fe20000000016 */
[C---:B------:R-:W-:Y:S01]  /*4b70*/  FFMA R23, R9.reuse, R16, R23 ;  /* 0x0000001009177223 */ /* 0x040fe20000000017 */
[----:B------:R-:W-:-:S07]  /*4b80*/  FFMA R24, R9, R11, R24 ;  /* 0x0000000b09187223 */ /* 0x000fce0000000018 */
.L_x_68:
[----:B------:R-:W-:Y:S05]  /*4b90*/  BSYNC.RECONVERGENT B0 ;  /* 0x0000000000007941 */ /* 0x000fea0003800200 */
.L_x_67:
[----:B------:R-:W-:Y:S06]  /*4ba0*/  BAR.SYNC.DEFER_BLOCKING 0x0 ;  /* 0x0000000000007b1d */ /* 0x000fec0000010000 */
.L_x_60:
[----:B------:R-:W2:Y:S01]  /*4bb0*/  LDC.64 R8, c[0x0][0x390] ;  /* 0x0000e400ff087b82 */ /* 0x000ea20000000a00 */
[----:B------:R-:W-:-:S04]  /*4bc0*/  UIADD3 UR5, UPT, UPT, UR5, 0x1, URZ ;  /* 0x0000000105057890 */ /* 0x000fc8000fffe0ff */
[----:B------:R-:W-:Y:S01]  /*4bd0*/  UISETP.NE.AND UP0, UPT, UR5, UR10, UPT ;  /* 0x0000000a0500728c */ /* 0x000fe2000bf05270 */
[----:B--2---:R-:W-:-:S05]  /*4be0*/  IMAD.WIDE.U32 R8, R6, 0xc, R8 ;  /* 0x0000000c06087825 */ /* 0x004fca00078e0008 */
[----:B------:R2:W-:Y:S04]  /*4bf0*/  STG.E desc[UR14][R8.64], R22 ;  /* 0x0000001608007986 */ /* 0x0005e8000c10190e */
[----:B------:R2:W-:Y:S04]  /*4c00*/  STG.E desc[UR14][R8.64+0x4], R23 ;  /* 0x0000041708007986 */ /* 0x0005e8000c10190e */
[----:B------:R2:W-:Y:S01]  /*4c10*/  STG.E desc[UR14][R8.64+0x8], R24 ;  /* 0x0000081808007986 */ /* 0x0005e2000c10190e */
[----:B------:R-:W-:Y:S05]  /*4c20*/  BRA.U UP0, `(.L_x_114) ;  /* 0xffffffbd00cc7547 */ /* 0x000fea000b83ffff */
.L_x_6:
[----:B------:R-:W-:-:S04]  /*4c30*/  UIADD3 UR11, UPT, UPT, -UR10, URZ, URZ ;  /* 0x000000ff0a0b7290 */ /* 0x000fc8000fffe1ff */
[----:B------:R-:W-:-:S06]  /*4c40*/  UIMAD UR11, UR9, UR11, UR13 ;  /* 0x0000000b090b72a4 */ /* 0x000fcc000f8e020d */
[----:B------:R-:W-:-:S13]  /*4c50*/  ISETP.NE.AND P0, PT, RZ, UR11, PT ;  /* 0x0000000bff007c0c */ /* 0x000fda000bf05270 */
[----:B------:R-:W-:Y:S05]  /*4c60*/  @!P0 EXIT ;  /* 0x000000000000894d */ /* 0x000fea0003800000 */
[----:B------:R-:W3:Y:S01]  /*4c70*/  S2R R6, SR_TID.X ;  /* 0x0000000000067919 */ /* 0x000ee20000002100 */
[----:B------:R-:W4:Y:S01]  /*4c80*/  LDC R7, c[0x0][0x360] ;  /* 0x0000d800ff077b82 */ /* 0x000f220000000800 */
[----:B---3--:R-:W-:-:S13]  /*4c90*/  ISETP.GE.U32.AND P0, PT, R6, UR11, PT ;  /* 0x0000000b06007c0c */ /* 0x008fda000bf06070 */
[----:B01---5:R-:W-:Y:S01]  /*4ca0*/  @!P0 IADD3 R0, PT, PT, R5, R6, RZ ;  /* 0x0000000605008210 */ /* 0x023fe20007ffe0ff */
[----:B--2---:R-:W0:Y:S04]  /*4cb0*/  @!P0 LDC.64 R8, c[0x0][0x388] ;  /* 0x0000e200ff088b82 */ /* 0x004e280000000a00 */
[----:B----4-:R-:W-:-:S05]  /*4cc0*/  @!P0 IMAD R0, R7, UR10, R0 ;  /* 0x0000000a07008c24 */ /* 0x010fca000f8e0200 */
[----:B------:R-:W-:Y:S02]  /*4cd0*/  @!P0 SHF.L.U32 R11, R0, 0x1, RZ ;  /* 0x00000001000b8819 */ /* 0x000fe400000006ff */
[----:B------:R-:W-:-:S04]  /*4ce0*/  IABS R0, UR9 ;  /* 0x0000000900007c13 */ /* 0x000fc80008000000 */
[----:B------:R-:W-:Y:S01]  /*4cf0*/  R2UR UR13, R0 ;  /* 0x00000000000d72ca */ /* 0x000fe200000e0000 */
[----:B0-----:R-:W-:-:S12]  /*4d00*/  @!P0 IMAD.WIDE.U32 R8, R11, 0xc, R8 ;  /* 0x0000000c0b088825 */ /* 0x001fd800078e0008 */
[----:B------:R-:W0:Y:S01]  /*4d10*/  I2F.RP R0, UR13 ;  /* 0x0000000d00007d06 */ /* 0x000e220008209400 */
[----:B------:R-:W-:Y:S01]  /*4d20*/  IABS R11, UR4 ;  /* 0x00000004000b7c13 */ /* 0x000fe20008000000 */
[----:B------:R-:W5:Y:S04]  /*4d30*/  @!P0 LDG.E R4, desc[UR14][R8.64] ;  /* 0x0000000e08048981 */ /* 0x000f68000c1e1900 */
[----:B------:R-:W5:Y:S04]  /*4d40*/  @!P0 LDG.E R3, desc[UR14][R8.64+0x4] ;  /* 0x0000040e08038981 */ /* 0x000f68000c1e1900 */
[----:B------:R1:W5:Y:S01]  /*4d50*/  @!P0 LDG.E R2, desc[UR14][R8.64+0x8] ;  /* 0x0000080e08028981 */ /* 0x000362000c1e1900 */
[----:B------:R-:W-:Y:S01]  /*4d60*/  UMOV UR6, URZ ;  /* 0x000000ff00067c82 */ /* 0x000fe20008000000 */
[----:B------:R-:W-:Y:S01]  /*4d70*/  HFMA2 R27, -RZ, RZ, 0, 0 ;  /* 0x00000000ff1b7431 */ /* 0x000fe200000001ff */
[----:B------:R-:W-:-:S02]  /*4d80*/  CS2R R20, SRZ ;  /* 0x0000000000147805 */ /* 0x000fc4000001ff00 */
[----:B------:R-:W-:Y:S01]  /*4d90*/  MOV R19, RZ ;  /* 0x000000ff00137202 */ /* 0x000fe20000000f00 */
[----:B0-----:R-:W0:Y:S01]  /*4da0*/  MUFU.RCP R0, R0 ;  /* 0x0000000000007308 */ /* 0x001e220000001000 */
[----:B-1----:R-:W-:Y:S02]  /*4db0*/  MOV R8, R11 ;  /* 0x0000000b00087202 */ /* 0x002fe40000000f00 */
[----:B------:R-:W-:Y:S02]  /*4dc0*/  IABS R9, UR9 ;  /* 0x0000000900097c13 */ /* 0x000fe40008000000 */
[----:B------:R-:W-:Y:S02]  /*4dd0*/  R2UR UR12, R8 ;  /* 0x00000000080c72ca */ /* 0x000fe400000e0000 */
[----:B0-----:R-:W-:Y:S02]  /*4de0*/  IADD3 R10, PT, PT, R0, 0xffffffe, RZ ;  /* 0x0ffffffe000a7810 */ /* 0x001fe40007ffe0ff */
[----:B------:R-:W-:-:S02]  /*4df0*/  IADD3 R0, PT, PT, RZ, -R9, RZ ;  /* 0x80000009ff007210 */ /* 0x000fc40007ffe0ff */
[----:B------:R-:W0:Y:S02]  /*4e00*/  S2R R9, SR_CgaCtaId ;  /* 0x0000000000097919 */ /* 0x000e240000008800 */
[----:B------:R-:W1:Y:S02]  /*4e10*/  F2I.FTZ.U32.TRUNC.NTZ R10, R10 ;  /* 0x0000000a000a7305 */ /* 0x000e64000021f000 */
[----:B-1----:R-:W-:-:S13]  /*4e20*/  R2UR UR7, R10 ;  /* 0x000000000a0772ca */ /* 0x002fda00000e0000 */
[----:B------:R-:W-:-:S04]  /*4e30*/  UIADD3 UR5, UPT, UPT, URZ, -UR7, URZ ;  /* 0x80000007ff057290 */ /* 0x000fc8000fffe0ff */
[----:B------:R-:W-:-:S04]  /*4e40*/  UIMAD UR5, UR5, UR13, URZ ;  /* 0x0000000d050572a4 */ /* 0x000fc8000f8e02ff */
[----:B------:R-:W-:-:S03]  /*4e50*/  UIMAD.WIDE.U32 UR6, UR7, UR5, UR6 ;  /* 0x00000005070672a5 */ /* 0x000fc6000f8e0006 */
[----:B------:R-:W-:Y:S01]  /*4e60*/  R2UR UR5, R0 ;  /* 0x00000000000572ca */ /* 0x000fe200000e0000 */
[----:B------:R-:W-:Y:S01]  /*4e70*/  UIMAD.WIDE.U32 UR6, UR7, UR12, URZ ;  /* 0x0000000c070672a5 */ /* 0x000fe2000f8e00ff */
[----:B------:R-:W-:-:S04]  /*4e80*/  MOV R0, 0x400 ;  /* 0x0000040000007802 */ /* 0x000fc80000000f00 */
[----:B0-----:R-:W-:-:S05]  /*4e90*/  LEA R9, R9, R0, 0x18 ;  /* 0x0000000009097211 */ /* 0x001fca00078ec0ff */
[----:B------:R-:W-:Y:S02]  /*4ea0*/  IMAD R22, R6, 0xc, R9 ;  /* 0x0000000c06167824 */ /* 0x000fe400078e0209 */
[----:B------:R-:W-:-:S04]  /*4eb0*/  UIMAD UR5, UR7, UR5, UR12 ;  /* 0x00000005070572a4 */ /* 0x000fc8000f8e020c */
[----:B------:R-:W-:-:S11]  /*4ec0*/  UISETP.GT.U32.AND UP1, UPT, UR13, UR5, UPT ;  /* 0x000000050d00728c */ /* 0x000fd6000bf24070 */
[----:B------:R-:W-:Y:S02]  /*4ed0*/  @!UP1 UIADD3 UR5, UPT, UPT, UR5, -UR13, URZ ;  /* 0x8000000d05059290 */ /* 0x000fe4000fffe0ff */
[----:B------:R-:W-:Y:S02]  /*4ee0*/  @!UP1 UIADD3 UR7, UPT, UPT, UR7, 0x1, URZ ;  /* 0x0000000107079890 */ /* 0x000fe4000fffe0ff */
[----:B------:R-:W-:Y:S02]  /*4ef0*/  UISETP.GE.U32.AND UP0, UPT, UR5, UR13, UPT ;  /* 0x0000000d0500728c */ /* 0x000fe4000bf06070 */
[----:B------:R-:W-:-:S04]  /*4f00*/  ULOP3.LUT UR5, UR4, UR9, URZ, 0x3c, !UPT ;  /* 0x0000000904057292 */ /* 0x000fc8000f8e3cff */
[----:B------:R-:W-:-:S05]  /*4f10*/  UISETP.GE.AND UP1, UPT, UR5, URZ, UPT ;  /* 0x000000ff0500728c */ /* 0x000fca000bf26270 */
[----:B------:R-:W-:Y:S02]  /*4f20*/  @UP0 UIADD3 UR7, UPT, UPT, UR7, 0x1, URZ ;  /* 0x0000000107070890 */ /* 0x000fe4000fffe0ff */
[----:B------:R-:W-:-:S05]  /*4f30*/  UISETP.NE.AND UP0, UPT, UR9, URZ, UPT ;  /* 0x000000ff0900728c */ /* 0x000fca000bf05270 */
[----:B------:R-:W-:Y:S02]  /*4f40*/  UMOV UR12, UR7 ;  /* 0x00000007000c7c82 */ /* 0x000fe40008000000 */
[----:B------:R-:W-:-:S04]  /*4f50*/  @!UP1 UIADD3 UR12, UPT, UPT, -UR12, URZ, URZ ;  /* 0x000000ff0c0c9290 */ /* 0x000fc8000fffe1ff */
[----:B------:R-:W-:-:S04]  /*4f60*/  @!UP0 ULOP3.LUT UR12, URZ, UR9, URZ, 0x33, !UPT ;  /* 0x00000009ff0c8292 */ /* 0x000fc8000f8e33ff */
[----:B------:R-:W-:-:S09]  /*4f70*/  UISETP.GE.AND UP0, UPT, UR12, 0x1, UPT ;  /* 0x000000010c00788c */ /* 0x000fd2000bf06270 */
[----:B------:R-:W-:Y:S05]  /*4f80*/  BRA.U !UP0, `(.L_x_115) ;  /* 0x0000002108047547 */ /* 0x000fea000b800000 */
[----:B------:R-:W-:Y:S02]  /*4f90*/  MOV R19, RZ ;  /* 0x000000ff00137202 */ /* 0x000fe40000000f00 */
[----:B------:R-:W-:Y:S02]  /*4fa0*/  CS2R R20, SRZ ;  /* 0x0000000000147805 */ /* 0x000fe4000001ff00 */
[----:B------:R-:W-:Y:S01]  /*4fb0*/  MOV R27, RZ ;  /* 0x000000ff001b7202 */ /* 0x000fe20000000f00 */
[----:B------:R-:W-:-:S06]  /*4fc0*/  UMOV UR5, URZ ;  /* 0x000000ff00057c82 */ /* 0x000fcc0008000000 */
.L_x_167:
        /* <DEDUP_REMOVED lines=12> */
.L_x_118:
[----:B------:R-:W-:-:S04]  /*5090*/  LEA R10, R14, UR8, 0x1 ;  /* 0x000000080e0a7c11 */ /* 0x000fc8000f8e08ff */
[----:B------:R-:W-:-:S05]  /*50a0*/  IADD3 R11, PT, PT, R10, 0x1, RZ ;  /* 0x000000010a0b7810 */ /* 0x000fca0007ffe0ff */
        /* <DEDUP_REMOVED lines=10> */
.L_x_117:
[----:B------:R-:W2:Y:S02]  /*5150*/  LDG.E R11, desc[UR14][R10.64+-0x4] ;  /* 0xfffffc0e0a0b7981 */ /* 0x000ea4000c1e1900 */
[----:B--2---:R-:W-:-:S07]  /*5160*/  IADD3 R27, PT, PT, R11, R13, -R0 ;  /* 0x0000000d0b1b7210 */ /* 0x004fce0007ffe800 */
.L_x_119:
[----:B------:R-:W-:Y:S05]  /*5170*/  BSYNC.RECONVERGENT B0 ;  /* 0x0000000000007941 */ /* 0x000fea0003800200 */
.L_x_116:
        /* <DEDUP_REMOVED lines=24> */
[----:B------:R-:W1:Y:S01]  /*5300*/  S2UR UR13, SR_CgaCtaId ;  /* 0x00000000000d79c3 */ /* 0x000e620000008800 */
[----:B------:R-:W-:Y:S01]  /*5310*/  UMOV UR7, 0x400 ;  /* 0x0000040000077882 */ /* 0x000fe20000000000 */
[----:B------:R-:W-:Y:S01]  /*5320*/  ULOP3.LUT UR6, UR9, 0xfffffffc, URZ, 0xc0, !UPT ;  /* 0xfffffffc09067892 */ /* 0x000fe2000f8ec0ff */
[----:B------:R-:W-:Y:S01]  /*5330*/  HFMA2 R24, -RZ, RZ, 0, 0 ;  /* 0x00000000ff187431 */ /* 0x000fe200000001ff */
[----:B-1----:R-:W-:Y:S02]  /*5340*/  ULEA UR13, UR13, UR7, 0x18 ;  /* 0x000000070d0d7291 */ /* 0x002fe4000f8ec0ff */
[----:B------:R-:W-:Y:S02]  /*5350*/  UIADD3 UR7, UPT, UPT, -UR6, URZ, URZ ;  /* 0x000000ff06077290 */ /* 0x000fe4000fffe1ff */
[----:B------:R-:W-:-:S04]  /*5360*/  UIADD3 UR6, UPT, UPT, UR13, 0x18, URZ ;  /* 0x000000180d067890 */ /* 0x000fc8000fffe0ff */
[----:B------:R-:W-:Y:S02]  /*5370*/  MOV R25, UR7 ;  /* 0x0000000700197c02 */ /* 0x000fe40008000f00 */
[----:B------:R-:W-:-:S07]  /*5380*/  MOV R26, UR6 ;  /* 0x00000006001a7c02 */ /* 0x000fce0008000f00 */
.L_x_147:
[----:B0-----:R-:W0:Y:S01]  /*5390*/  LDS.128 R12, [R26+-0x18] ;  /* 0xffffe8001a0c7984 */ /* 0x001e220000000c00 */
[----:B------:R-:W1:Y:S01]  /*53a0*/  LDC.64 R8, c[0x0][0x3b8] ;  /* 0x0000ee00ff087b82 */ /* 0x000e620000000a00 */
[----:B------:R-:W-:Y:S01]  /*53b0*/  BSSY.RECONVERGENT B2, `(.L_x_123) ;  /* 0x000001a000027945 */ /* 0x000fe20003800200 */
[----:B-1----:R-:W-:-:S05]  /*53c0*/  IMAD R23, R8, 0xc, R26 ;  /* 0x0000000c08177824 */ /* 0x002fca00078e021a */
[----:B------:R1:W2:Y:S04]  /*53d0*/  LDS R32, [R23+-0x18] ;  /* 0xffffe80017207984 */ /* 0x0002a80000000800 */
[----:B------:R1:W3:Y:S04]  /*53e0*/  LDS R31, [R23+-0x14] ;  /* 0xffffec00171f7984 */ /* 0x0002e80000000800 */
[----:B------:R1:W4:Y:S01]  /*53f0*/  LDS R30, [R23+-0x10] ;  /* 0xfffff000171e7984 */ /* 0x0003220000000800 */
[----:B0----5:R-:W-:Y:S01]  /*5400*/  FADD R13, R13, -R3 ;  /* 0x800000030d0d7221 */ /* 0x021fe20000000000 */
[----:B------:R-:W-:Y:S01]  /*5410*/  FADD R36, R12, -R4 ;  /* 0x800000040c247221 */ /* 0x000fe20000000000 */
[----:B------:R-:W-:-:S02]  /*5420*/  FADD R14, R14, -R2 ;  /* 0x800000020e0e7221 */ /* 0x000fc40000000000 */
        /* <DEDUP_REMOVED lines=8> */
[----:B-1234-:R-:W-:Y:S05]  /*54b0*/  @P0 BRA `(.L_x_124) ;  /* 0x0000000000140947 */ /* 0x01efea0003800000 */
[----:B------:R-:W-:Y:S02]  /*54c0*/  MOV R0, R8 ;  /* 0x0000000800007202 */ /* 0x000fe40000000f00 */
[----:B------:R-:W-:-:S07]  /*54d0*/  MOV R8, 0x54f0 ;  /* 0x000054f000087802 */ /* 0x000fce0000000f00 */
[----:B------:R-:W-:Y:S05]  /*54e0*/  CALL.REL.NOINC `($__internal_0_$__cuda_sm20_rcp_rn_f32_slowpath) ;  /* 0x0000003800e87944 */ /* 0x000fea0003c00000 */
[----:B------:R-:W-:Y:S01]  /*54f0*/  MOV R18, R0 ;  /* 0x0000000000127202 */ /* 0x000fe20000000f00 */
[----:B------:R-:W-:Y:S06]  /*5500*/  BRA `(.L_x_125) ;  /* 0x0000000000107947 */ /* 0x000fec0003800000 */
.L_x_124:
[----:B------:R-:W0:Y:S02]  /*5510*/  MUFU.RCP R18, R8 ;  /* 0x0000000800127308 */ /* 0x000e240000001000 */
[----:B0-----:R-:W-:-:S04]  /*5520*/  FFMA R0, R8, R18, -1 ;  /* 0xbf80000008007423 */ /* 0x001fc80000000012 */
[----:B------:R-:W-:-:S04]  /*5530*/  FADD.FTZ R9, -R0, -RZ ;  /* 0x800000ff00097221 */ /* 0x000fc80000010100 */
[----:B------:R-:W-:-:S07]  /*5540*/  FFMA R18, R18, R9, R18 ;  /* 0x0000000912127223 */ /* 0x000fce0000000012 */
.L_x_125:
[----:B------:R-:W-:Y:S05]  /*5550*/  BSYNC.RECONVERGENT B2 ;  /* 0x0000000000027941 */ /* 0x000fea0003800200 */
.L_x_123:
        /* <DEDUP_REMOVED lines=9> */
.L_x_127:
[C---:B-1----:R-:W-:Y:S01]  /*55f0*/  FMUL.FTZ R17, R9.reuse, R18 ;  /* 0x0000001209117220 */ /* 0x042fe20000410000 */
[----:B------:R-:W-:-:S03]  /*5600*/  FMUL.FTZ R8, R9, 0.5 ;  /* 0x3f00000009087820 */ /* 0x000fc60000410000 */
[----:B------:R-:W-:-:S04]  /*5610*/  FFMA R0, -R17, R17, R18 ;  /* 0x0000001111007223 */ /* 0x000fc80000000112 */
[----:B------:R-:W-:-:S07]  /*5620*/  FFMA R17, R0, R8, R17 ;  /* 0x0000000800117223 */ /* 0x000fce0000000011 */
.L_x_128:
[----:B------:R-:W-:Y:S05]  /*5630*/  BSYNC.RECONVERGENT B1 ;  /* 0x0000000000017941 */ /* 0x000fea0003800200 */
.L_x_126:
[----:B------:R-:W0:Y:S01]  /*5640*/  LDS.128 R8, [R26+-0x8] ;  /* 0xfffff8001a087984 */ /* 0x000e220000000c00 */
[----:B------:R-:W1:Y:S01]  /*5650*/  LDC R0, c[0x0][0x3bc] ;  /* 0x0000ef00ff007b82 */ /* 0x000e620000000800 */
[----:B------:R-:W-:Y:S01]  /*5660*/  FMUL R18, R17, R18 ;  /* 0x0000001211127220 */ /* 0x000fe20000400000 */
[----:B------:R-:W-:Y:S01]  /*5670*/  FADD R28, R15, -R4 ;  /* 0x800000040f1c7221 */ /* 0x000fe20000000000 */
[----:B------:R2:W3:Y:S01]  /*5680*/  LDS R29, [R23+-0xc] ;  /* 0xfffff400171d7984 */ /* 0x0004e20000000800 */
[----:B------:R-:W-:Y:S01]  /*5690*/  UMOV UR6, 0x6dc9c89b ;  /* 0x6dc9c89b00067882 */ /* 0x000fe20000000000 */
[----:B------:R-:W4:Y:S01]  /*56a0*/  F2F.F64.F32 R16, R18 ;  /* 0x0000001200107310 */ /* 0x000f220000201800 */
[----:B------:R-:W-:Y:S01]  /*56b0*/  UMOV UR7, 0x3fa45f30 ;  /* 0x3fa45f3000077882 */ /* 0x000fe20000000000 */
[----:B------:R2:W1:Y:S01]  /*56c0*/  LDS R35, [R23+-0x8] ;  /* 0xfffff80017237984 */ /* 0x0004620000000800 */
[----:B------:R-:W-:Y:S01]  /*56d0*/  FMUL R15, R31, R13 ;  /* 0x0000000d1f0f7220 */ /* 0x000fe20000400000 */
[----:B------:R-:W-:Y:S02]  /*56e0*/  BSSY.RECONVERGENT B2, `(.L_x_129) ;  /* 0x0000023000027945 */ /* 0x000fe40003800200 */
[----:B------:R2:W1:Y:S01]  /*56f0*/  LDS R34, [R23+-0x4] ;  /* 0xfffffc0017227984 */ /* 0x0004620000000800 */
[----:B------:R-:W-:-:S04]  /*5700*/  FFMA R15, R32, R36, R15 ;  /* 0x00000024200f7223 */ /* 0x000fc8000000000f */
[----:B------:R-:W-:Y:S01]  /*5710*/  FFMA R15, R30, R14, R15 ;  /* 0x0000000e1e0f7223 */ /* 0x000fe2000000000f */
[----:B----4-:R-:W-:-:S10]  /*5720*/  DMUL R16, R16, UR6 ;  /* 0x0000000610107c28 */ /* 0x010fd40008000000 */
[----:B------:R4:W5:Y:S01]  /*5730*/  F2F.F32.F64 R16, R16 ;  /* 0x0000001000107310 */ /* 0x0009620000301000 */
[----:B0-----:R-:W-:Y:S01]  /*5740*/  FADD R33, R8, -R3 ;  /* 0x8000000308217221 */ /* 0x001fe20000000000 */
[----:B------:R-:W-:Y:S01]  /*5750*/  FADD R37, R9, -R2 ;  /* 0x8000000209257221 */ /* 0x000fe20000000000 */
[----:B----4-:R-:W-:Y:S02]  /*5760*/  FMUL R17, R36, R15 ;  /* 0x0000000f24117220 */ /* 0x010fe40000400000 */
[----:B------:R-:W-:Y:S02]  /*5770*/  FMUL R39, R33, R33 ;  /* 0x0000002121277220 */ /* 0x000fe40000400000 */
[----:B------:R-:W-:Y:S02]  /*5780*/  FFMA R17, R32, R38, R17 ;  /* 0x0000002620117223 */ /* 0x000fe40000000011 */
[----:B------:R-:W-:Y:S02]  /*5790*/  FFMA R8, R28, R28, R39 ;  /* 0x0000001c1c087223 */ /* 0x000fe40000000027 */
[----:B-----5:R-:W-:-:S02]  /*57a0*/  FFMA R19, R16, R17, R19 ;  /* 0x0000001110137223 */ /* 0x020fc40000000013 */
[----:B------:R-:W-:Y:S01]  /*57b0*/  FFMA R9, R37, R37, R8 ;  /* 0x0000002525097223 */ /* 0x000fe20000000008 */
[-C--:B------:R-:W-:Y:S01]  /*57c0*/  FMUL R8, R13, R15.reuse ;  /* 0x0000000f0d087220 */ /* 0x080fe20000400000 */
[----:B------:R-:W-:Y:S02]  /*57d0*/  FMUL R15, R14, R15 ;  /* 0x0000000f0e0f7220 */ /* 0x000fe40000400000 */
[----:B-1----:R-:W-:Y:S01]  /*57e0*/  FFMA R9, R0, R0, R9 ;  /* 0x0000000000097223 */ /* 0x002fe20000000009 */
[-C--:B------:R-:W-:Y:S01]  /*57f0*/  FFMA R31, R31, R38.reuse, R8 ;  /* 0x000000261f1f7223 */ /* 0x080fe20000000008 */
[----:B------:R-:W-:-:S03]  /*5800*/  FFMA R30, R30, R38, R15 ;  /* 0x000000261e1e7223 */ /* 0x000fc6000000000f */
[----:B------:R-:W-:Y:S01]  /*5810*/  IADD3 R12, PT, PT, R9, 0x1800000, RZ ;  /* 0x01800000090c7810 */ /* 0x000fe20007ffe0ff */
[C---:B------:R-:W-:Y:S01]  /*5820*/  FFMA R30, R16.reuse, R30, R21 ;  /* 0x0000001e101e7223 */ /* 0x040fe20000000015 */
[----:B------:R-:W-:Y:S01]  /*5830*/  FFMA R20, R16, R31, R20 ;  /* 0x0000001f10147223 */ /* 0x000fe20000000014 */
[----:B------:R-:W-:Y:S01]  /*5840*/  FFMA R21, R0, R0, R9 ;  /* 0x0000000000157223 */ /* 0x000fe20000000009 */
[----:B------:R-:W-:-:S04]  /*5850*/  LOP3.LUT R12, R12, 0x7f800000, RZ, 0xc0, !PT ;  /* 0x7f8000000c0c7812 */ /* 0x000fc800078ec0ff */
[----:B------:R-:W-:-:S13]  /*5860*/  ISETP.GT.U32.AND P0, PT, R12, 0x1ffffff, PT ;  /* 0x01ffffff0c00780c */ /* 0x000fda0003f04070 */
[----:B--23--:R-:W-:Y:S05]  /*5870*/  @P0 BRA `(.L_x_130) ;  /* 0x0000000000140947 */ /* 0x00cfea0003800000 */
[----:B------:R-:W-:Y:S02]  /*5880*/  MOV R0, R9 ;  /* 0x0000000900007202 */ /* 0x000fe40000000f00 */
[----:B------:R-:W-:-:S07]  /*5890*/  MOV R8, 0x58b0 ;  /* 0x000058b000087802 */ /* 0x000fce0000000f00 */
[----:B------:R-:W-:Y:S05]  /*58a0*/  CALL.REL.NOINC `($__internal_0_$__cuda_sm20_rcp_rn_f32_slowpath) ;  /* 0x0000003400f87944 */ /* 0x000fea0003c00000 */
[----:B------:R-:W-:Y:S01]  /*58b0*/  MOV R13, R0 ;  /* 0x00000000000d7202 */ /* 0x000fe20000000f00 */
[----:B------:R-:W-:Y:S06]  /*58c0*/  BRA `(.L_x_131) ;  /* 0x0000000000107947 */ /* 0x000fec0003800000 */
.L_x_130:
[----:B------:R-:W0:Y:S02]  /*58d0*/  MUFU.RCP R0, R9 ;  /* 0x0000000900007308 */ /* 0x000e240000001000 */
[----:B0-----:R-:W-:-:S04]  /*58e0*/  FFMA R8, R9, R0, -1 ;  /* 0xbf80000009087423 */ /* 0x001fc80000000000 */
[----:B------:R-:W-:-:S04]  /*58f0*/  FADD.FTZ R13, -R8, -RZ ;  /* 0x800000ff080d7221 */ /* 0x000fc80000010100 */
[----:B------:R-:W-:-:S07]  /*5900*/  FFMA R13, R0, R13, R0 ;  /* 0x0000000d000d7223 */ /* 0x000fce0000000000 */
.L_x_131:
[----:B------:R-:W-:Y:S05]  /*5910*/  BSYNC.RECONVERGENT B2 ;  /* 0x0000000000027941 */ /* 0x000fea0003800200 */
.L_x_129:
        /* <DEDUP_REMOVED lines=9> */
.L_x_133:
[C---:B-1----:R-:W-:Y:S01]  /*59b0*/  FMUL.FTZ R0, R8.reuse, R13 ;  /* 0x0000000d08007220 */ /* 0x042fe20000410000 */
[----:B------:R-:W-:-:S03]  /*59c0*/  FMUL.FTZ R8, R8, 0.5 ;  /* 0x3f00000008087820 */ /* 0x000fc60000410000 */
[----:B------:R-:W-:-:S04]  /*59d0*/  FFMA R17, -R0, R0, R13 ;  /* 0x0000000000117223 */ /* 0x000fc8000000010d */
[----:B------:R-:W-:-:S07]  /*59e0*/  FFMA R17, R17, R8, R0 ;  /* 0x0000000811117223 */ /* 0x000fce0000000000 */
.L_x_134:
[----:B------:R-:W-:Y:S05]  /*59f0*/  BSYNC.RECONVERGENT B1 ;  /* 0x0000000000017941 */ /* 0x000fea0003800200 */
.L_x_132:
[----:B------:R-:W-:Y:S01]  /*5a00*/  FMUL R17, R17, R13 ;  /* 0x0000000d11117220 */ /* 0x000fe20000400000 */
[----:B------:R-:W-:Y:S01]  /*5a10*/  FMUL R0, R35, R33 ;  /* 0x0000002123007220 */ /* 0x000fe20000400000 */
[----:B------:R-:W0:Y:S01]  /*5a20*/  LDS.128 R12, [R26+0x8] ;  /* 0x000008001a0c7984 */ /* 0x000e220000000c00 */
[----:B------:R-:W-:Y:S01]  /*5a30*/  UMOV UR6, 0x6dc9c89b ;  /* 0x6dc9c89b00067882 */ /* 0x000fe20000000000 */
[----:B------:R-:W1:Y:S01]  /*5a40*/  F2F.F64.F32 R8, R17 ;  /* 0x0000001100087310 */ /* 0x000e620000201800 */
[----:B------:R-:W-:Y:S01]  /*5a50*/  UMOV UR7, 0x3fa45f30 ;  /* 0x3fa45f3000077882 */ /* 0x000fe20000000000 */
[----:B------:R-:W-:Y:S01]  /*5a60*/  FFMA R31, R29, R28, R0 ;  /* 0x0000001c1d1f7223 */ /* 0x000fe20000000000 */
[----:B------:R-:W-:Y:S01]  /*5a70*/  FADD R11, R11, -R3 ;  /* 0x800000030b0b7221 */ /* 0x000fe20000000000 */
[----:B------:R-:W2:Y:S01]  /*5a80*/  LDC R0, c[0x0][0x3bc] ;  /* 0x0000ef00ff007b82 */ /* 0x000ea20000000800 */
[----:B------:R-:W-:Y:S01]  /*5a90*/  FADD R10, R10, -R4 ;  /* 0x800000040a0a7221 */ /* 0x000fe20000000000 */
[----:B------:R-:W-:Y:S01]  /*5aa0*/  FFMA R32, R34, R37, R31 ;  /* 0x0000002522207223 */ /* 0x000fe2000000001f */
[----:B------:R-:W-:Y:S01]  /*5ab0*/  BSSY.RECONVERGENT B2, `(.L_x_135) ;  /* 0x0000022000027945 */ /* 0x000fe20003800200 */
[----:B------:R3:W4:Y:S02]  /*5ac0*/  LDS R31, [R23+0x4] ;  /* 0x00000400171f7984 */ /* 0x0007240000000800 */
[-C--:B------:R-:W-:Y:S01]  /*5ad0*/  FMUL R16, R33, R32.reuse ;  /* 0x0000002021107220 */ /* 0x080fe20000400000 */
[-C--:B------:R-:W-:Y:S01]  /*5ae0*/  FMUL R18, R28, R32.reuse ;  /* 0x000000201c127220 */ /* 0x080fe20000400000 */
[----:B------:R-:W-:Y:S01]  /*5af0*/  FMUL R37, R37, R32 ;  /* 0x0000002025257220 */ /* 0x000fe20000400000 */
[----:B------:R3:W3:Y:S01]  /*5b00*/  LDS R28, [R23+0x8] ;  /* 0x00000800171c7984 */ /* 0x0006e20000000800 */
[-C--:B------:R-:W-:Y:S01]  /*5b10*/  FFMA R35, R35, R21.reuse, R16 ;  /* 0x0000001523237223 */ /* 0x080fe20000000010 */
[----:B-1----:R-:W-:Y:S01]  /*5b20*/  DMUL R8, R8, UR6 ;  /* 0x0000000608087c28 */ /* 0x002fe20008000000 */
[-C--:B------:R-:W-:Y:S01]  /*5b30*/  FFMA R18, R29, R21.reuse, R18 ;  /* 0x000000151d127223 */ /* 0x080fe20000000012 */
[----:B------:R1:W1:Y:S01]  /*5b40*/  LDS R32, [R23] ;  /* 0x0000000017207984 */ /* 0x0002620000000800 */
[----:B------:R-:W-:-:S07]  /*5b50*/  FFMA R37, R34, R21, R37 ;  /* 0x0000001522257223 */ /* 0x000fce0000000025 */
[----:B------:R5:W0:Y:S02]  /*5b60*/  F2F.F32.F64 R8, R8 ;  /* 0x0000000800087310 */ /* 0x000a240000301000 */
[----:B-----5:R-:W-:Y:S01]  /*5b70*/  FMUL R9, R11, R11 ;  /* 0x0000000b0b097220 */ /* 0x020fe20000400000 */
[----:B0-----:R-:W-:-:S03]  /*5b80*/  FADD R33, R12, -R2 ;  /* 0x800000020c217221 */ /* 0x001fc60000000000 */
[----:B------:R-:W-:Y:S01]  /*5b90*/  FFMA R12, R10, R10, R9 ;  /* 0x0000000a0a0c7223 */ /* 0x000fe20000000009 */
[C---:B------:R-:W-:Y:S01]  /*5ba0*/  FFMA R19, R8.reuse, R18, R19 ;  /* 0x0000001208137223 */ /* 0x040fe20000000013 */
        /* <DEDUP_REMOVED lines=14> */
.L_x_136:
[----:B------:R-:W0:Y:S02]  /*5c90*/  MUFU.RCP R18, R9 ;  /* 0x0000000900127308 */ /* 0x000e240000001000 */
[----:B0-----:R-:W-:-:S04]  /*5ca0*/  FFMA R0, R9, R18, -1 ;  /* 0xbf80000009007423 */ /* 0x001fc80000000012 */
[----:B------:R-:W-:-:S04]  /*5cb0*/  FADD.FTZ R17, -R0, -RZ ;  /* 0x800000ff00117221 */ /* 0x000fc80000010100 */
[----:B------:R-:W-:-:S07]  /*5cc0*/  FFMA R18, R18, R17, R18 ;  /* 0x0000001112127223 */ /* 0x000fce0000000012 */
.L_x_137:
[----:B------:R-:W-:Y:S05]  /*5cd0*/  BSYNC.RECONVERGENT B2 ;  /* 0x0000000000027941 */ /* 0x000fea0003800200 */
.L_x_135:
        /* <DEDUP_REMOVED lines=9> */
.L_x_139:
[C---:B-1----:R-:W-:Y:S01]  /*5d70*/  FMUL.FTZ R17, R9.reuse, R18 ;  /* 0x0000001209117220 */ /* 0x042fe20000410000 */
[----:B------:R-:W-:-:S03]  /*5d80*/  FMUL.FTZ R8, R9, 0.5 ;  /* 0x3f00000009087820 */ /* 0x000fc60000410000 */
[----:B------:R-:W-:-:S04]  /*5d90*/  FFMA R0, -R17, R17, R18 ;  /* 0x0000001111007223 */ /* 0x000fc80000000112 */
[----:B------:R-:W-:-:S07]  /*5da0*/  FFMA R17, R0, R8, R17 ;  /* 0x0000000800117223 */ /* 0x000fce0000000011 */
.L_x_140:
[----:B------:R-:W-:Y:S05]  /*5db0*/  BSYNC.RECONVERGENT B1 ;  /* 0x0000000000017941 */ /* 0x000fea0003800200 */
.L_x_138:
[----:B------:R-:W0:Y:S01]  /*5dc0*/  LDC R0, c[0x0][0x3bc] ;  /* 0x0000ef00ff007b82 */ /* 0x000e220000000800 */
[----:B------:R-:W-:Y:S01]  /*5dd0*/  FMUL R17, R17, R18 ;  /* 0x0000001211117220 */ /* 0x000fe20000400000 */
[----:B------:R-:W-:Y:S01]  /*5de0*/  FADD R14, R14, -R3 ;  /* 0x800000030e0e7221 */ /* 0x000fe20000000000 */
[----:B------:R-:W-:Y:S01]  /*5df0*/  FADD R13, R13, -R4 ;  /* 0x800000040d0d7221 */ /* 0x000fe20000000000 */
[----:B------:R1:W2:Y:S01]  /*5e00*/  LDS R34, [R23+0xc] ;  /* 0x00000c0017227984 */ /* 0x0002a20000000800 */
[----:B------:R3:W4:Y:S01]  /*5e10*/  F2F.F64.F32 R8, R17 ;  /* 0x0000001100087310 */ /* 0x0007220000201800 */
[----:B------:R-:W-:Y:S01]  /*5e20*/  FMUL R12, R14, R14 ;  /* 0x0000000e0e0c7220 */ /* 0x000fe20000400000 */
[----:B------:R-:W-:Y:S01]  /*5e30*/  FADD R15, R15, -R2 ;  /* 0x800000020f0f7221 */ /* 0x000fe20000000000 */
        /* <DEDUP_REMOVED lines=20> */
[----:B------:R-:W-:Y:S01]  /*5f80*/  FFMA R33, R28, R21, R33 ;  /* 0x000000151c217223 */ /* 0x000fe20000000021 */
[----:B------:R-:W-:Y:S02]  /*5f90*/  FFMA R10, R0, R0, R17 ;  /* 0x00000000000a7223 */ /* 0x000fe40000000011 */
[----:B------:R-:W-:Y:S01]  /*5fa0*/  ISETP.GT.U32.AND P0, PT, R16, 0x1ffffff, PT ;  /* 0x01ffffff1000780c */ /* 0x000fe20003f04070 */
[C---:B0-----:R-:W-:Y:S01]  /*5fb0*/  FFMA R19, R8.reuse, R35, R19 ;  /* 0x0000002308137223 */ /* 0x041fe20000000013 */
[C---:B------:R-:W-:Y:S01]  /*5fc0*/  FFMA R20, R8.reuse, R31, R20 ;  /* 0x0000001f08147223 */ /* 0x040fe20000000014 */
[----:B------:R-:W-:-:S10]  /*5fd0*/  FFMA R30, R8, R33, R30 ;  /* 0x00000021081e7223 */ /* 0x000fd4000000001e */
[----:B-12---:R-:W-:Y:S05]  /*5fe0*/  @P0 BRA `(.L_x_142) ;  /* 0x0000000000140947 */ /* 0x006fea0003800000 */
[----:B------:R-:W-:Y:S02]  /*5ff0*/  MOV R0, R17 ;  /* 0x0000001100007202 */ /* 0x000fe40000000f00 */
[----:B------:R-:W-:-:S07]  /*6000*/  MOV R8, 0x6020 ;  /* 0x0000602000087802 */ /* 0x000fce0000000f00 */
[----:B------:R-:W-:Y:S05]  /*6010*/  CALL.REL.NOINC `($__internal_0_$__cuda_sm20_rcp_rn_f32_slowpath) ;  /* 0x00000030001c7944 */ /* 0x000fea0003c00000 */
[----:B------:R-:W-:Y:S01]  /*6020*/  MOV R11, R0 ;  /* 0x00000000000b7202 */ /* 0x000fe20000000f00 */
[----:B------:R-:W-:Y:S06]  /*6030*/  BRA `(.L_x_143) ;  /* 0x0000000000107947 */ /* 0x000fec0003800000 */
.L_x_142:
[----:B------:R-:W0:Y:S02]  /*6040*/  MUFU.RCP R0, R17 ;  /* 0x0000001100007308 */ /* 0x000e240000001000 */
[----:B0-----:R-:W-:-:S04]  /*6050*/  FFMA R8, R17, R0, -1 ;  /* 0xbf80000011087423 */ /* 0x001fc80000000000 */
[----:B------:R-:W-:-:S04]  /*6060*/  FADD.FTZ R11, -R8, -RZ ;  /* 0x800000ff080b7221 */ /* 0x000fc80000010100 */
[----:B------:R-:W-:-:S07]  /*6070*/  FFMA R11, R0, R11, R0 ;  /* 0x0000000b000b7223 */ /* 0x000fce0000000000 */
.L_x_143:
[----:B------:R-:W-:Y:S05]  /*6080*/  BSYNC.RECONVERGENT B2 ;  /* 0x0000000000027941 */ /* 0x000fea0003800200 */
.L_x_141:
        /* <DEDUP_REMOVED lines=9> */
.L_x_145:
[C---:B-1----:R-:W-:Y:S01]  /*6120*/  FMUL.FTZ R0, R8.reuse, R11 ;  /* 0x0000000b08007220 */ /* 0x042fe20000410000 */
[----:B------:R-:W-:-:S03]  /*6130*/  FMUL.FTZ R8, R8, 0.5 ;  /* 0x3f00000008087820 */ /* 0x000fc60000410000 */
[----:B------:R-:W-:-:S04]  /*6140*/  FFMA R17, -R0, R0, R11 ;  /* 0x0000000000117223 */ /* 0x000fc8000000010b */
[----:B------:R-:W-:-:S07]  /*6150*/  FFMA R17, R17, R8, R0 ;  /* 0x0000000811117223 */ /* 0x000fce0000000000 */
.L_x_146:
[----:B------:R-:W-:Y:S05]  /*6160*/  BSYNC.RECONVERGENT B1 ;  /* 0x0000000000017941 */ /* 0x000fea0003800200 */
.L_x_144:
[----:B------:R-:W-:Y:S01]  /*6170*/  FMUL R17, R17, R11 ;  /* 0x0000000b11117220 */ /* 0x000fe20000400000 */
[----:B------:R-:W-:Y:S01]  /*6180*/  UMOV UR6, 0x6dc9c89b ;  /* 0x6dc9c89b00067882 */ /* 0x000fe20000000000 */
[----:B------:R-:W-:Y:S01]  /*6190*/  UMOV UR7, 0x3fa45f30 ;  /* 0x3fa45f3000077882 */ /* 0x000fe20000000000 */
[----:B------:R-:W-:Y:S01]  /*61a0*/  FMUL R11, R29, R14 ;  /* 0x0000000e1d0b7220 */ /* 0x000fe20000400000 */
[----:B------:R-:W0:Y:S01]  /*61b0*/  F2F.F64.F32 R8, R17 ;  /* 0x0000001100087310 */ /* 0x000e220000201800 */
[----:B------:R-:W-:Y:S02]  /*61c0*/  IADD3 R25, PT, PT, R25, 0x4, RZ ;  /* 0x0000000419197810 */ /* 0x000fe40007ffe0ff */
[----:B------:R-:W-:Y:S01]  /*61d0*/  FFMA R0, R34, R13, R11 ;  /* 0x0000000d22007223 */ /* 0x000fe2000000000b */
[----:B------:R-:W-:Y:S02]  /*61e0*/  IADD3 R24, PT, PT, R24, 0x4, RZ ;  /* 0x0000000418187810 */ /* 0x000fe40007ffe0ff */
[----:B------:R-:W-:Y:S01]  /*61f0*/  ISETP.NE.AND P0, PT, R25, RZ, PT ;  /* 0x000000ff1900720c */ /* 0x000fe20003f05270 */
[----:B------:R-:W-:Y:S01]  /*6200*/  FFMA R0, R23, R15, R0 ;  /* 0x0000000f17007223 */ /* 0x000fe20000000000 */
[----:B------:R-:W-:-:S03]  /*6210*/  IADD3 R26, PT, PT, R26, 0x30, RZ ;  /* 0x000000301a1a7810 */ /* 0x000fc60007ffe0ff */
        /* <DEDUP_REMOVED lines=12> */
.L_x_122:
        /* <DEDUP_REMOVED lines=17> */
[----:B------:R-:W-:-:S03]  /*63f0*/  FADD R26, R8, -R4 ;  /* 0x80000004081a7221 */ /* 0x000fc60000000000 */
[----:B------:R-:W-:Y:S01]  /*6400*/  FMUL R9, R10, R10 ;  /* 0x0000000a0a097220 */ /* 0x000fe20000400000 */
[----:B-1----:R-:W-:-:S03]  /*6410*/  FADD R25, R25, -R2 ;  /* 0x8000000219197221 */ /* 0x002fc60000000000 */
        /* <DEDUP_REMOVED lines=13> */
.L_x_150:
[----:B------:R-:W0:Y:S02]  /*64f0*/  MUFU.RCP R18, R8 ;  /* 0x0000000800127308 */ /* 0x000e240000001000 */
[----:B0-----:R-:W-:-:S04]  /*6500*/  FFMA R0, R8, R18, -1 ;  /* 0xbf80000008007423 */ /* 0x001fc80000000012 */
[----:B------:R-:W-:-:S04]  /*6510*/  FADD.FTZ R9, -R0, -RZ ;  /* 0x800000ff00097221 */ /* 0x000fc80000010100 */
[----:B------:R-:W-:-:S07]  /*6520*/  FFMA R18, R18, R9, R18 ;  /* 0x0000000912127223 */ /* 0x000fce0000000012 */
.L_x_151:
[----:B------:R-:W-:Y:S05]  /*6530*/  BSYNC.RECONVERGENT B2 ;  /* 0x0000000000027941 */ /* 0x000fea0003800200 */
.L_x_149:
        /* <DEDUP_REMOVED lines=9> */
.L_x_153:
[C---:B-1----:R-:W-:Y:S01]  /*65d0*/  FMUL.FTZ R17, R9.reuse, R18 ;  /* 0x0000001209117220 */ /* 0x042fe20000410000 */
[----:B------:R-:W-:-:S03]  /*65e0*/  FMUL.FTZ R8, R9, 0.5 ;  /* 0x3f00000009087820 */ /* 0x000fc60000410000 */
[----:B------:R-:W-:-:S04]  /*65f0*/  FFMA R0, -R17, R17, R18 ;  /* 0x0000001111007223 */ /* 0x000fc80000000112 */
[----:B------:R-:W-:-:S07]  /*6600*/  FFMA R17, R0, R8, R17 ;  /* 0x0000000800117223 */ /* 0x000fce0000000011 */
.L_x_154:
[----:B------:R-:W-:Y:S05]  /*6610*/  BSYNC.RECONVERGENT B1 ;  /* 0x0000000000017941 */ /* 0x000fea0003800200 */
.L_x_152:
[----:B------:R-:W0:Y:S01]  /*6620*/  LDS.64 R8, [R14+0x10] ;  /* 0x000010000e087984 */ /* 0x000e220000000a00 */
[----:B------:R-:W1:Y:S01]  /*6630*/  LDC R0, c[0x0][0x3bc] ;  /* 0x0000ef00ff007b82 */ /* 0x000e620000000800 */
[----:B------:R-:W-:Y:S01]  /*6640*/  FMUL R17, R17, R18 ;  /* 0x0000001211117220 */ /* 0x000fe20000400000 */
[----:B------:R-:W-:Y:S01]  /*6650*/  UMOV UR6, 0x6dc9c89b ;  /* 0x6dc9c89b00067882 */ /* 0x000fe20000000000 */
[----:B------:R-:W2:Y:S01]  /*6660*/  LDS R33, [R14+0xc] ;  /* 0x00000c000e217984 */ /* 0x000ea20000000800 */
[----:B------:R-:W-:Y:S01]  /*6670*/  UMOV UR7, 0x3fa45f30 ;  /* 0x3fa45f3000077882 */ /* 0x000fe20000000000 */
[----:B------:R-:W-:Y:S02]  /*6680*/  BSSY.RECONVERGENT B2, `(.L_x_155) ;  /* 0x0000028000027945 */ /* 0x000fe40003800200 */
[----:B------:R-:W3:Y:S01]  /*6690*/  LDS R14, [R13+0xc] ;  /* 0x00000c000d0e7984 */ /* 0x000ee20000000800 */
[----:B------:R-:W4:Y:S03]  /*66a0*/  F2F.F64.F32 R16, R17 ;  /* 0x0000001100107310 */ /* 0x000f260000201800 */
[----:B------:R-:W1:Y:S04]  /*66b0*/  LDS R30, [R13+0x10] ;  /* 0x000010000d1e7984 */ /* 0x000e680000000800 */
[----:B------:R2:W1:Y:S01]  /*66c0*/  LDS R31, [R13+0x14] ;  /* 0x000014000d1f7984 */ /* 0x0004620000000800 */
[----:B----4-:R-:W-:-:S10]  /*66d0*/  DMUL R16, R16, UR6 ;  /* 0x0000000610107c28 */ /* 0x010fd40008000000 */
[----:B------:R-:W4:Y:S01]  /*66e0*/  F2F.F32.F64 R16, R16 ;  /* 0x0000001000107310 */ /* 0x000f220000301000 */
[----:B0-----:R-:W-:Y:S01]  /*66f0*/  FADD R29, R8, -R3 ;  /* 0x80000003081d7221 */ /* 0x001fe20000000000 */
[----:B------:R-:W-:Y:S01]  /*6700*/  FADD R32, -R2, R9 ;  /* 0x0000000902207221 */ /* 0x000fe20000000100 */
[----:B--2---:R-:W-:Y:S02]  /*6710*/  FADD R13, R33, -R4 ;  /* 0x80000004210d7221 */ /* 0x004fe40000000000 */
[----:B------:R-:W-:-:S04]  /*6720*/  FMUL R8, R29, R29 ;  /* 0x0000001d1d087220 */ /* 0x000fc80000400000 */
[----:B------:R-:W-:Y:S01]  /*6730*/  FFMA R9, R13, R13, R8 ;  /* 0x0000000d0d097223 */ /* 0x000fe20000000008 */
[----:B------:R-:W-:-:S03]  /*6740*/  FMUL R8, R15, R10 ;  /* 0x0000000a0f087220 */ /* 0x000fc60000400000 */
        /* <DEDUP_REMOVED lines=13> */
[C---:B----4-:R-:W-:Y:S01]  /*6820*/  FFMA R19, R16.reuse, R26, R19 ;  /* 0x0000001a10137223 */ /* 0x050fe20000000013 */
[----:B------:R-:W-:Y:S01]  /*6830*/  FFMA R20, R16, R15, R20 ;  /* 0x0000000f10147223 */ /* 0x000fe20000000014 */
[----:B------:R-:W-:Y:S01]  /*6840*/  FFMA R10, R0, R0, R9 ;  /* 0x00000000000a7223 */ /* 0x000fe20000000009 */
[----:B------:R-:W-:-:S08]  /*6850*/  FFMA R21, R16, R8, R21 ;  /* 0x0000000810157223 */ /* 0x000fd00000000015 */
[----:B---3--:R-:W-:Y:S05]  /*6860*/  @P0 BRA `(.L_x_156) ;  /* 0x0000000000140947 */ /* 0x008fea0003800000 */
[----:B------:R-:W-:Y:S02]  /*6870*/  MOV R0, R9 ;  /* 0x0000000900007202 */ /* 0x000fe40000000f00 */
[----:B------:R-:W-:-:S07]  /*6880*/  MOV R8, 0x68a0 ;  /* 0x000068a000087802 */ /* 0x000fce0000000f00 */
[----:B------:R-:W-:Y:S05]  /*6890*/  CALL.REL.NOINC `($__internal_0_$__cuda_sm20_rcp_rn_f32_slowpath) ;  /* 0x0000002400fc7944 */ /* 0x000fea0003c00000 */
[----:B------:R-:W-:Y:S01]  /*68a0*/  MOV R11, R0 ;  /* 0x00000000000b7202 */ /* 0x000fe20000000f00 */
[----:B------:R-:W-:Y:S06]  /*68b0*/  BRA `(.L_x_157) ;  /* 0x0000000000107947 */ /* 0x000fec0003800000 */
.L_x_156:
[----:B------:R-:W0:Y:S02]  /*68c0*/  MUFU.RCP R0, R9 ;  /* 0x0000000900007308 */ /* 0x000e240000001000 */
[----:B0-----:R-:W-:-:S04]  /*68d0*/  FFMA R8, R9, R0, -1 ;  /* 0xbf80000009087423 */ /* 0x001fc80000000000 */
[----:B------:R-:W-:-:S04]  /*68e0*/  FADD.FTZ R11, -R8, -RZ ;  /* 0x800000ff080b7221 */ /* 0x000fc80000010100 */
[----:B------:R-:W-:-:S07]  /*68f0*/  FFMA R11, R0, R11, R0 ;  /* 0x0000000b000b7223 */ /* 0x000fce0000000000 */
.L_x_157:
[----:B------:R-:W-:Y:S05]  /*6900*/  BSYNC.RECONVERGENT B2 ;  /* 0x0000000000027941 */ /* 0x000fea0003800200 */
.L_x_155:
        /* <DEDUP_REMOVED lines=9> */
.L_x_159:
[C---:B-1----:R-:W-:Y:S01]  /*69a0*/  FMUL.FTZ R0, R8.reuse, R11 ;  /* 0x0000000b08007220 */ /* 0x042fe20000410000 */
[----:B------:R-:W-:-:S03]  /*69b0*/  FMUL.FTZ R8, R8, 0.5 ;  /* 0x3f00000008087820 */ /* 0x000fc60000410000 */
[----:B------:R-:W-:-:S04]  /*69c0*/  FFMA R17, -R0, R0, R11 ;  /* 0x0000000000117223 */ /* 0x000fc8000000010b */
[----:B------:R-:W-:-:S07]  /*69d0*/  FFMA R17, R17, R8, R0 ;  /* 0x0000000811117223 */ /* 0x000fce0000000000 */
.L_x_160:
[----:B------:R-:W-:Y:S05]  /*69e0*/  BSYNC.RECONVERGENT B1 ;  /* 0x0000000000017941 */ /* 0x000fea0003800200 */
.L_x_158:
        /* <DEDUP_REMOVED lines=19> */
.L_x_148:
[----:B------:R-:W-:-:S04]  /*6b20*/  ULOP3.LUT UR6, UR9, 0x1, URZ, 0xc0, !UPT ;  /* 0x0000000109067892 */ /* 0x000fc8000f8ec0ff */
[----:B------:R-:W-:-:S09]  /*6b30*/  UISETP.NE.U32.AND UP1, UPT, UR6, 0x1, UPT ;  /* 0x000000010600788c */ /* 0x000fd2000bf25070 */
[----:B------:R-:W-:Y:S05]  /*6b40*/  BRA.U UP1, `(.L_x_121) ;  /* 0x0000000501087547 */ /* 0x000fea000b800000 */
[----:B------:R-:W1:Y:S01]  /*6b50*/  S2R R9, SR_CgaCtaId ;  /* 0x0000000000097919 */ /* 0x000e620000008800 */
[----:B0-----:R-:W-:Y:S01]  /*6b60*/  MOV R0, 0x400 ;  /* 0x0000040000007802 */ /* 0x001fe20000000f00 */
[----:B------:R-:W-:Y:S03]  /*6b70*/  BSSY.RECONVERGENT B2, `(.L_x_161) ;  /* 0x000001f000027945 */ /* 0x000fe60003800200 */
[----:B-1----:R-:W-:-:S05]  /*6b80*/  LEA R9, R9, R0, 0x18 ;  /* 0x0000000009097211 */ /* 0x002fca00078ec0ff */
        /* <DEDUP_REMOVED lines=9> */
[----:B------:R-:W-:-:S03]  /*6c20*/  FADD R14, R12, -R4 ;  /* 0x800000040c0e7221 */ /* 0x000fc60000000000 */
[----:B------:R-:W-:Y:S01]  /*6c30*/  FMUL R25, R13, R13 ;  /* 0x0000000d0d197220 */ /* 0x000fe20000400000 */
[----:B--2---:R-:W-:-:S03]  /*6c40*/  FADD R11, R11, -R2 ;  /* 0x800000020b0b7221 */ /* 0x004fc60000000000 */
        /* <DEDUP_REMOVED lines=13> */
.L_x_162:
[----:B------:R-:W0:Y:S02]  /*6d20*/  MUFU.RCP R18, R12 ;  /* 0x0000000c00127308 */ /* 0x000e240000001000 */
[----:B0-----:R-:W-:-:S04]  /*6d30*/  FFMA R0, R12, R18, -1 ;  /* 0xbf8000000c007423 */ /* 0x001fc80000000012 */
[----:B------:R-:W-:-:S04]  /*6d40*/  FADD.FTZ R9, -R0, -RZ ;  /* 0x800000ff00097221 */ /* 0x000fc80000010100 */
[----:B------:R-:W-:-:S07]  /*6d50*/  FFMA R18, R18, R9, R18 ;  /* 0x0000000912127223 */ /* 0x000fce0000000012 */
.L_x_163:
[----:B------:R-:W-:Y:S05]  /*6d60*/  BSYNC.RECONVERGENT B2 ;  /* 0x0000000000027941 */ /* 0x000fea0003800200 */
.L_x_161:
        /* <DEDUP_REMOVED lines=9> */
.L_x_165:
[C---:B-1----:R-:W-:Y:S01]  /*6e00*/  FMUL.FTZ R17, R9.reuse, R18 ;  /* 0x0000001209117220 */ /* 0x042fe20000410000 */
[----:B------:R-:W-:-:S03]  /*6e10*/  FMUL.FTZ R8, R9, 0.5 ;  /* 0x3f00000009087820 */ /* 0x000fc60000410000 */
[----:B------:R-:W-:-:S04]  /*6e20*/  FFMA R0, -R17, R17, R18 ;  /* 0x0000001111007223 */ /* 0x000fc80000000112 */
[----:B------:R-:W-:-:S07]  /*6e30*/  FFMA R17, R0, R8, R17 ;  /* 0x0000000800117223 */ /* 0x000fce0000000011 */
.L_x_166:
[----:B------:R-:W-:Y:S05]  /*6e40*/  BSYNC.RECONVERGENT B1 ;  /* 0x0000000000017941 */ /* 0x000fea0003800200 */
.L_x_164:
        /* <DEDUP_REMOVED lines=18> */
.L_x_121:
[----:B------:R-:W-:Y:S05]  /*6f70*/  BSYNC.RECONVERGENT B0 ;  /* 0x0000000000007941 */ /* 0x000fea0003800200 */
.L_x_120:
[----:B------:R-:W-:Y:S06]  /*6f80*/  BAR.SYNC.DEFER_BLOCKING 0x0 ;  /* 0x0000000000007b1d */ /* 0x000fec0000010000 */
[----:B------:R-:W-:Y:S05]  /*6f90*/  BRA.U UP0, `(.L_x_167) ;  /* 0xffffffe1000c7547 */ /* 0x000fea000b83ffff */
.L_x_115:
[----:B------:R-:W-:-:S04]  /*6fa0*/  UIMAD UR9, UR9, UR12, URZ ;  /* 0x0000000c090972a4 */ /* 0x000fc8000f8e02ff */
[----:B------:R-:W-:-:S04]  /*6fb0*/  UIADD3 UR4, UPT, UPT, -UR9, UR4, URZ ;  /* 0x0000000409047290 */ /* 0x000fc8000fffe1ff */
[----:B------:R-:W-:-:S09]  /*6fc0*/  UISETP.GE.AND UP0, UPT, UR4, 0x1, UPT ;  /* 0x000000010400788c */ /* 0x000fd2000bf06270 */
[----:B------:R-:W-:Y:S05]  /*6fd0*/  BRA.U !UP0, `(.L_x_168) ;  /* 0x0000002108047547 */ /* 0x000fea000b800000 */
[----:B------:R-:W-:Y:S01]  /*6fe0*/  ISETP.GE.U32.AND P0, PT, R6, UR4, PT ;  /* 0x0000000406007c0c */ /* 0x000fe2000bf06070 */
[----:B------:R-:W-:-:S12]  /*6ff0*/  BSSY.RECONVERGENT B0, `(.L_x_169) ;  /* 0x000002a000007945 */ /* 0x000fd80003800200 */
[----:B------:R-:W-:Y:S05]  /*7000*/  @P0 BRA `(.L_x_170) ;  /* 0x0000000000a00947 */ /* 0x000fea0003800000 */
[----:B------:R-:W-:-:S09]  /*7010*/  UISETP.GE.AND UP0, UPT, UR16, 0x1, UPT ;  /* 0x000000011000788c */ /* 0x000fd2000bf06270 */
[----:B------:R-:W-:Y:S05]  /*7020*/  BRA.U !UP0, `(.L_x_171) ;  /* 0x0000000108547547 */ /* 0x000fea000b800000 */
[----:B------:R-:W1:Y:S01]  /*7030*/  LDC.64 R8, c[0x0][0x3a0] ;  /* 0x0000e800ff087b82 */ /* 0x000e620000000a00 */
[----:B0-----:R-:W-:Y:S01]  /*7040*/  MOV R17, UR8 ;  /* 0x0000000800117c02 */ /* 0x001fe20008000f00 */
[----:B------:R-:W-:Y:S01]  /*7050*/  BSSY.RECONVERGENT B1, `(.L_x_171) ;  /* 0x0000012000017945 */ /* 0x000fe20003800200 */
[----:B------:R-:W-:Y:S02]  /*7060*/  IADD3 R14, PT, PT, R6, UR9, RZ ;  /* 0x00000009060e7c10 */ /* 0x000fe4000fffe0ff */
[----:B------:R-:W-:Y:S02]  /*7070*/  CS2R R12, SRZ ;  /* 0x00000000000c7805 */ /* 0x000fe4000001ff00 */
[----:B------:R-:W-:Y:S02]  /*7080*/  MOV R0, RZ ;  /* 0x000000ff00007202 */ /* 0x000fe40000000f00 */
[----:B------:R-:W-:-:S07]  /*7090*/  IADD3 R17, PT, PT, R17, 0x1, RZ ;  /* 0x0000000111117810 */ /* 0x000fce0007ffe0ff */
.L_x_173:
[----:B------:R-:W-:-:S05]  /*70a0*/  LEA R11, R0, R17, 0x1 ;  /* 0x00000011000b7211 */ /* 0x000fca00078e08ff */
        /* <DEDUP_REMOVED lines=10> */
.L_x_172:
[----:B------:R-:W2:Y:S02]  /*7150*/  LDG.E R11, desc[UR14][R10.64+-0x4] ;  /* 0xfffffc0e0a0b7981 */ /* 0x000ea4000c1e1900 */
[----:B--2---:R-:W-:-:S07]  /*7160*/  IADD3 R27, PT, PT, R11, R14, -R12 ;  /* 0x0000000e0b1b7210 */ /* 0x004fce0007ffe80c */
.L_x_174:
[----:B------:R-:W-:Y:S05]  /*7170*/  BSYNC.RECONVERGENT B1 ;  /* 0x0000000000017941 */ /* 0x000fea0003800200 */
.L_x_171:
        /* <DEDUP_REMOVED lines=17> */
.L_x_170:
[----:B------:R-:W-:Y:S05]  /*7290*/  BSYNC.RECONVERGENT B0 ;  /* 0x0000000000007941 */ /* 0x000fea0003800200 */
.L_x_169:
[----:B------:R-:W-:Y:S01]  /*72a0*/  BAR.SYNC.DEFER_BLOCKING 0x0 ;  /* 0x0000000000007b1d */ /* 0x000fe20000010000 */
[----:B------:R-:W-:-:S05]  /*72b0*/  ISETP.GE.U32.AND P0, PT, R6, UR11, PT ;  /* 0x0000000b06007c0c */ /* 0x000fca000bf06070 */
[----:B------:R-:W-:Y:S08]  /*72c0*/  BSSY.RECONVERGENT B0, `(.L_x_175) ;  /* 0x00001d1000007945 */ /* 0x000ff00003800200 */
[----:B------:R-:W-:Y:S05]  /*72d0*/  @P0 BRA `(.L_x_176) ;  /* 0x0000001c003c0947 */ /* 0x000fea0003800000 */
[----:B------:R-:W-:Y:S02]  /*72e0*/  UISETP.GE.U32.AND UP0, UPT, UR4, 0x4, UPT ;  /* 0x000000040400788c */ /* 0x000fe4000bf06070 */
[----:B------:R-:W-:Y:S01]  /*72f0*/  MOV R23, UR4 ;  /* 0x0000000400177c02 */ /* 0x000fe20008000f00 */
[----:B------:R-:W-:-:S03]  /*7300*/  HFMA2 R24, -RZ, RZ, 0, 0 ;  /* 0x00000000ff187431 */ /* 0x000fc600000001ff */
[----:B------:R-:W-:-:S04]  /*7310*/  VIMNMX.U32 R23, PT, PT, R23, 0x1, !PT ;  /* 0x0000000117177848 */ /* 0x000fc80007fe0000 */
[----:B01----:R-:W-:Y:S01]  /*7320*/  LOP3.LUT R22, R23, 0x3, RZ, 0xc0, !PT ;  /* 0x0000000317167812 */ /* 0x003fe200078ec0ff */
[----:B------:R-:W-:Y:S06]  /*7330*/  BRA.U !UP0, `(.L_x_177) ;  /* 0x0000000d08f47547 */ /* 0x000fec000b800000 */
[----:B------:R-:W0:Y:S01]  /*7340*/  S2UR UR6, SR_CgaCtaId ;  /* 0x00000000000679c3 */ /* 0x000e220000008800 */
[----:B------:R-:W-:Y:S01]  /*7350*/  UMOV UR5, 0x400 ;  /* 0x0000040000057882 */ /* 0x000fe20000000000 */
[----:B------:R-:W-:Y:S02]  /*7360*/  LOP3.LUT R24, R23, 0x7ffffffc, RZ, 0xc0, !PT ;  /* 0x7ffffffc17187812 */ /* 0x000fe400078ec0ff */
[----:B------:R-:W-:Y:S02]  /*7370*/  MOV R25, RZ ;  /* 0x000000ff00197202 */ /* 0x000fe40000000f00 */
[----:B------:R-:W-:Y:S01]  /*7380*/  MOV R26, R24 ;  /* 0x00000018001a7202 */ /* 0x000fe20000000f00 */
[----:B0-----:R-:W-:-:S06]  /*7390*/  ULEA UR5, UR6, UR5, 0x18 ;  /* 0x0000000506057291 */ /* 0x001fcc000f8ec0ff */
[----:B------:R-:W-:-:S07]  /*73a0*/  MOV R27, UR5 ;  /* 0x00000005001b7c02 */ /* 0x000fce0008000f00 */
.L_x_202:
[----:B------:R-:W0:Y:S01]  /*73b0*/  LDS.128 R12, [R27] ;  /* 0x000000001b0c7984 */ /* 0x000e220000000c00 */
[----:B------:R-:W1:Y:S01]  /*73c0*/  LDC.64 R8, c[0x0][0x3b8] ;  /* 0x0000ee00ff087b82 */ /* 0x000e620000000a00 */
[----:B------:R-:W-:Y:S01]  /*73d0*/  BSSY.RECONVERGENT B2, `(.L_x_178) ;  /* 0x000001a000027945 */ /* 0x000fe20003800200 */
[----:B-1----:R-:W-:-:S05]  /*73e0*/  IMAD R28, R8, 0xc, R27 ;  /* 0x0000000c081c7824 */ /* 0x002fca00078e021b */
[----:B------:R1:W2:Y:S04]  /*73f0*/  LDS R32, [R28] ;  /* 0x000000001c207984 */ /* 0x0002a80000000800 */
[----:B------:R1:W3:Y:S01]  /*7400*/  LDS R31, [R28+0x4] ;  /* 0x000004001c1f7984 */ /* 0x0002e20000000800 */
[----:B0----5:R-:W-:Y:S01]  /*7410*/  FADD R30, R13, -R3 ;  /* 0x800000030d1e7221 */ /* 0x021fe20000000000 */
[----:B------:R-:W-:Y:S02]  /*7420*/  FADD R33, R12, -R4 ;  /* 0x800000040c217221 */ /* 0x000fe40000000000 */
[----:B------:R1:W0:Y:S01]  /*7430*/  LDS R13, [R28+0x8] ;  /* 0x000008001c0d7984 */ /* 0x0002220000000800 */
[----:B------:R-:W-:Y:S01]  /*7440*/  FADD R34, R14, -R2 ;  /* 0x800000020e227221 */ /* 0x000fe20000000000 */
        /* <DEDUP_REMOVED lines=14> */
.L_x_179:
[----:B------:R-:W0:Y:S02]  /*7530*/  MUFU.RCP R18, R8 ;  /* 0x0000000800127308 */ /* 0x000e240000001000 */
[----:B0-----:R-:W-:-:S04]  /*7540*/  FFMA R0, R8, R18, -1 ;  /* 0xbf80000008007423 */ /* 0x001fc80000000012 */
[----:B------:R-:W-:-:S04]  /*7550*/  FADD.FTZ R9, -R0, -RZ ;  /* 0x800000ff00097221 */ /* 0x000fc80000010100 */
[----:B------:R-:W-:-:S07]  /*7560*/  FFMA R18, R18, R9, R18 ;  /* 0x0000000912127223 */ /* 0x000fce0000000012 */
.L_x_180:
[----:B------:R-:W-:Y:S05]  /*7570*/  BSYNC.RECONVERGENT B2 ;  /* 0x0000000000027941 */ /* 0x000fea0003800200 */
.L_x_178:
        /* <DEDUP_REMOVED lines=9> */
.L_x_182:
[C---:B-1----:R-:W-:Y:S01]  /*7610*/  FMUL.FTZ R17, R9.reuse, R18 ;  /* 0x0000001209117220 */ /* 0x042fe20000410000 */
[----:B------:R-:W-:-:S03]  /*7620*/  FMUL.FTZ R8, R9, 0.5 ;  /* 0x3f00000009087820 */ /* 0x000fc60000410000 */
[----:B------:R-:W-:-:S04]  /*7630*/  FFMA R0, -R17, R17, R18 ;  /* 0x0000001111007223 */ /* 0x000fc80000000112 */
[----:B------:R-:W-:-:S07]  /*7640*/  FFMA R17, R0, R8, R17 ;  /* 0x0000000800117223 */ /* 0x000fce0000000011 */
.L_x_183:
[----:B------:R-:W-:Y:S05]  /*7650*/  BSYNC.RECONVERGENT B1 ;  /* 0x0000000000017941 */ /* 0x000fea0003800200 */
.L_x_181:
[----:B------:R-:W0:Y:S01]  /*7660*/  LDS.128 R8, [R27+0x10] ;  /* 0x000010001b087984 */ /* 0x000e220000000c00 */
[----:B------:R-:W-:Y:S01]  /*7670*/  FMUL R29, R31, R30 ;  /* 0x0000001e1f1d7220 */ /* 0x000fe20000400000 */
[----:B------:R-:W-:Y:S01]  /*7680*/  FMUL R35, R17, R18 ;  /* 0x0000001211237220 */ /* 0x000fe20000400000 */
[----:B------:R-:W-:Y:S01]  /*7690*/  UMOV UR6, 0x6dc9c89b ;  /* 0x6dc9c89b00067882 */ /* 0x000fe20000000000 */
[----:B------:R-:W-:Y:S01]  /*76a0*/  UMOV UR7, 0x3fa45f30 ;  /* 0x3fa45f3000077882 */ /* 0x000fe20000000000 */
[----:B------:R-:W-:Y:S01]  /*76b0*/  FFMA R0, R32, R33, R29 ;  /* 0x0000002120007223 */ /* 0x000fe2000000001d */
[----:B------:R-:W-:Y:S01]  /*76c0*/  FADD R29, R15, -R4 ;  /* 0x800000040f1d7221 */ /* 0x000fe20000000000 */
        /* <DEDUP_REMOVED lines=15> */
[----:B0-----:R-:W-:Y:S01]  /*77c0*/  FADD R33, R8, -R3 ;  /* 0x8000000308217221 */ /* 0x001fe20000000000 */
[----:B------:R-:W-:Y:S01]  /*77d0*/  FADD R36, R9, -R2 ;  /* 0x8000000209247221 */ /* 0x000fe20000000000 */
        /* <DEDUP_REMOVED lines=17> */
.L_x_185:
[----:B------:R-:W0:Y:S02]  /*78f0*/  MUFU.RCP R0, R9 ;  /* 0x0000000900007308 */ /* 0x000e240000001000 */
[----:B0-----:R-:W-:-:S04]  /*7900*/  FFMA R8, R9, R0, -1 ;  /* 0xbf80000009087423 */ /* 0x001fc80000000000 */
[----:B------:R-:W-:-:S04]  /*7910*/  FADD.FTZ R13, -R8, -RZ ;  /* 0x800000ff080d7221 */ /* 0x000fc80000010100 */
[----:B------:R-:W-:-:S07]  /*7920*/  FFMA R13, R0, R13, R0 ;  /* 0x0000000d000d7223 */ /* 0x000fce0000000000 */
.L_x_186:
[----:B------:R-:W-:Y:S05]  /*7930*/  BSYNC.RECONVERGENT B2 ;  /* 0x0000000000027941 */ /* 0x000fea0003800200 */
.L_x_184:
        /* <DEDUP_REMOVED lines=9> */
.L_x_188:
[C---:B-1----:R-:W-:Y:S01]  /*79d0*/  FMUL.FTZ R0, R8.reuse, R13 ;  /* 0x0000000d08007220 */ /* 0x042fe20000410000 */
[----:B------:R-:W-:-:S03]  /*79e0*/  FMUL.FTZ R8, R8, 0.5 ;  /* 0x3f00000008087820 */ /* 0x000fc60000410000 */
[----:B------:R-:W-:-:S04]  /*79f0*/  FFMA R17, -R0, R0, R13 ;  /* 0x0000000000117223 */ /* 0x000fc8000000010d */
[----:B------:R-:W-:-:S07]  /*7a00*/  FFMA R17, R17, R8, R0 ;  /* 0x0000000811117223 */ /* 0x000fce0000000000 */
.L_x_189:
[----:B------:R-:W-:Y:S05]  /*7a10*/  BSYNC.RECONVERGENT B1 ;  /* 0x0000000000017941 */ /* 0x000fea0003800200 */
.L_x_187:
[----:B------:R-:W-:Y:S01]  /*7a20*/  FMUL R18, R17, R13 ;  /* 0x0000000d11127220 */ /* 0x000fe20000400000 */
[----:B------:R-:W-:Y:S01]  /*7a30*/  FMUL R17, R35, R33 ;  /* 0x0000002123117220 */ /* 0x000fe20000400000 */
[----:B------:R-:W0:Y:S01]  /*7a40*/  LDS.128 R12, [R27+0x20] ;  /* 0x000020001b0c7984 */ /* 0x000e220000000c00 */
[----:B------:R-:W-:Y:S01]  /*7a50*/  UMOV UR6, 0x6dc9c89b ;  /* 0x6dc9c89b00067882 */ /* 0x000fe20000000000 */
[----:B------:R-:W1:Y:S01]  /*7a60*/  F2F.F64.F32 R8, R18 ;  /* 0x0000001200087310 */ /* 0x000e620000201800 */
[----:B------:R-:W-:Y:S01]  /*7a70*/  UMOV UR7, 0x3fa45f30 ;  /* 0x3fa45f3000077882 */ /* 0x000fe20000000000 */
[----:B------:R-:W2:Y:S01]  /*7a80*/  LDC R0, c[0x0][0x3bc] ;  /* 0x0000ef00ff007b82 */ /* 0x000ea20000000800 */
[----:B------:R-:W-:Y:S01]  /*7a90*/  FFMA R17, R30, R29, R17 ;  /* 0x0000001d1e117223 */ /* 0x000fe20000000011 */
[----:B------:R-:W-:Y:S01]  /*7aa0*/  FADD R11, R11, -R3 ;  /* 0x800000030b0b7221 */ /* 0x000fe20000000000 */
[----:B------:R-:W-:Y:S01]  /*7ab0*/  FADD R10, R10, -R4 ;  /* 0x800000040a0a7221 */ /* 0x000fe20000000000 */
[----:B------:R-:W-:Y:S01]  /*7ac0*/  BSSY.RECONVERGENT B2, `(.L_x_190) ;  /* 0x0000023000027945 */ /* 0x000fe20003800200 */
[----:B------:R-:W-:-:S04]  /*7ad0*/  FFMA R32, R34, R36, R17 ;  /* 0x0000002422207223 */ /* 0x000fc80000000011 */
[-C--:B------:R-:W-:Y:S01]  /*7ae0*/  FMUL R29, R29, R32.reuse ;  /* 0x000000201d1d7220 */ /* 0x080fe20000400000 */
[-C--:B------:R-:W-:Y:S01]  /*7af0*/  FMUL R16, R33, R32.reuse ;  /* 0x0000002021107220 */ /* 0x080fe20000400000 */
[----:B------:R-:W-:Y:S01]  /*7b00*/  FMUL R17, R36, R32 ;  /* 0x0000002024117220 */ /* 0x000fe20000400000 */
[----:B-1----:R-:W-:Y:S01]  /*7b10*/  DMUL R8, R8, UR6 ;  /* 0x0000000608087c28 */ /* 0x002fe20008000000 */
[-C--:B------:R-:W-:Y:S01]  /*7b20*/  FFMA R18, R30, R21.reuse, R29 ;  /* 0x000000151e127223 */ /* 0x080fe2000000001d */
[----:B------:R1:W3:Y:S01]  /*7b30*/  LDS R32, [R28+0x18] ;  /* 0x000018001c207984 */ /* 0x0002e20000000800 */
[-C--:B------:R-:W-:Y:S01]  /*7b40*/  FFMA R35, R35, R21.reuse, R16 ;  /* 0x0000001523237223 */ /* 0x080fe20000000010 */
[----:B------:R-:W-:Y:S02]  /*7b50*/  FFMA R34, R34, R21, R17 ;  /* 0x0000001522227223 */ /* 0x000fe40000000011 */
[----:B------:R1:W4:Y:S04]  /*7b60*/  LDS R30, [R28+0x1c] ;  /* 0x00001c001c1e7984 */ /* 0x0003280000000800 */
[----:B------:R5:W1:Y:S01]  /*7b70*/  F2F.F32.F64 R8, R8 ;  /* 0x0000000800087310 */ /* 0x000a620000301000 */
[----:B------:R0:W3:Y:S01]  /*7b80*/  LDS R29, [R28+0x20] ;  /* 0x000020001c1d7984 */ /* 0x0000e20000000800 */
[----:B-----5:R-:W-:Y:S01]  /*7b90*/  FMUL R9, R11, R11 ;  /* 0x0000000b0b097220 */ /* 0x020fe20000400000 */
[----:B0-----:R-:W-:-:S03]  /*7ba0*/  FADD R33, R12, -R2 ;  /* 0x800000020c217221 */ /* 0x001fc60000000000 */
[----:B------:R-:W-:Y:S01]  /*7bb0*/  FFMA R12, R10, R10, R9 ;  /* 0x0000000a0a0c7223 */ /* 0x000fe20000000009 */
[C---:B-1----:R-:W-:Y:S01]  /*7bc0*/  FFMA R19, R8.reuse, R18, R19 ;  /* 0x0000001208137223 */ /* 0x042fe20000000013 */
        /* <DEDUP_REMOVED lines=8> */
[----:B---34-:R-:W-:Y:S05]  /*7c50*/  @P0 BRA `(.L_x_191) ;  /* 0x0000000000140947 */ /* 0x018fea0003800000 */
[----:B------:R-:W-:Y:S02]  /*7c60*/  MOV R0, R9 ;  /* 0x0000000900007202 */ /* 0x000fe40000000f00 */
[----:B------:R-:W-:-:S07]  /*7c70*/  MOV R8, 0x7c90 ;  /* 0x00007c9000087802 */ /* 0x000fce0000000f00 */
[----:B------:R-:W-:Y:S05]  /*7c80*/  CALL.REL.NOINC `($__internal_0_$__cuda_sm20_rcp_rn_f32_slowpath) ;  /* 0x0000001400007944 */ /* 0x000fea0003c00000 */
[----:B------:R-:W-:Y:S01]  /*7c90*/  MOV R18, R0 ;  /* 0x0000000000127202 */ /* 0x000fe20000000f00 */
[----:B------:R-:W-:Y:S06]  /*7ca0*/  BRA `(.L_x_192) ;  /* 0x0000000000107947 */ /* 0x000fec0003800000 */
.L_x_191:
[----:B------:R-:W0:Y:S02]  /*7cb0*/  MUFU.RCP R18, R9 ;  /* 0x0000000900127308 */ /* 0x000e240000001000 */
[----:B0-----:R-:W-:-:S04]  /*7cc0*/  FFMA R0, R9, R18, -1 ;  /* 0xbf80000009007423 */ /* 0x001fc80000000012 */
[----:B------:R-:W-:-:S04]  /*7cd0*/  FADD.FTZ R17, -R0, -RZ ;  /* 0x800000ff00117221 */ /* 0x000fc80000010100 */
[----:B------:R-:W-:-:S07]  /*7ce0*/  FFMA R18, R18, R17, R18 ;  /* 0x0000001112127223 */ /* 0x000fce0000000012 */
.L_x_192:
[----:B------:R-:W-:Y:S05]  /*7cf0*/  BSYNC.RECONVERGENT B2 ;  /* 0x0000000000027941 */ /* 0x000fea0003800200 */
.L_x_190:
        /* <DEDUP_REMOVED lines=9> */
.L_x_194:
[C---:B-1----:R-:W-:Y:S01]  /*7d90*/  FMUL.FTZ R17, R9.reuse, R18 ;  /* 0x0000001209117220 */ /* 0x042fe20000410000 */
[----:B------:R-:W-:-:S03]  /*7da0*/  FMUL.FTZ R8, R9, 0.5 ;  /* 0x3f00000009087820 */ /* 0x000fc60000410000 */
[----:B------:R-:W-:-:S04]  /*7db0*/  FFMA R0, -R17, R17, R18 ;  /* 0x0000001111007223 */ /* 0x000fc80000000112 */
[----:B------:R-:W-:-:S07]  /*7dc0*/  FFMA R17, R0, R8, R17 ;  /* 0x0000000800117223 */ /* 0x000fce0000000011 */
.L_x_195:
[----:B------:R-:W-:Y:S05]  /*7dd0*/  BSYNC.RECONVERGENT B1 ;  /* 0x0000000000017941 */ /* 0x000fea0003800200 */
.L_x_193:
[----:B------:R-:W-:Y:S01]  /*7de0*/  FMUL R17, R17, R18 ;  /* 0x0000001211117220 */ /* 0x000fe20000400000 */
[----:B------:R-:W0:Y:S01]  /*7df0*/  LDC R0, c[0x0][0x3bc] ;  /* 0x0000ef00ff007b82 */ /* 0x000e220000000800 */
[----:B------:R-:W-:Y:S01]  /*7e00*/  FADD R14, R14, -R3 ;  /* 0x800000030e0e7221 */ /* 0x000fe20000000000 */
[----:B------:R-:W-:Y:S01]  /*7e10*/  UMOV UR6, 0x6dc9c89b ;  /* 0x6dc9c89b00067882 */ /* 0x000fe20000000000 */
[----:B------:R1:W2:Y:S01]  /*7e20*/  F2F.F64.F32 R8, R17 ;  /* 0x0000001100087310 */ /* 0x0002a20000201800 */
[----:B------:R-:W-:Y:S01]  /*7e30*/  UMOV UR7, 0x3fa45f30 ;  /* 0x3fa45f3000077882 */ /* 0x000fe20000000000 */
[----:B------:R-:W-:Y:S01]  /*7e40*/  FADD R13, R13, -R4 ;  /* 0x800000040d0d7221 */ /* 0x000fe20000000000 */
[----:B------:R-:W-:Y:S01]  /*7e50*/  FMUL R12, R14, R14 ;  /* 0x0000000e0e0c7220 */ /* 0x000fe20000400000 */
[----:B------:R3:W4:Y:S01]  /*7e60*/  LDS R35, [R28+0x24] ;  /* 0x000024001c237984 */ /* 0x0007220000000800 */
[----:B------:R-:W-:Y:S01]  /*7e70*/  FADD R15, R15, -R2 ;  /* 0x800000020f0f7221 */ /* 0x000fe20000000000 */
[----:B------:R-:W-:Y:S01]  /*7e80*/  BSSY.RECONVERGENT B2, `(.L_x_196) ;  /* 0x0000022000027945 */ /* 0x000fe20003800200 */
[----:B------:R-:W-:Y:S01]  /*7e90*/  FFMA R16, R13, R13, R12 ;  /* 0x0000000d0d107223 */ /* 0x000fe2000000000c */
[----:B------:R3:W3:Y:S01]  /*7ea0*/  LDS R34, [R28+0x28] ;  /* 0x000028001c227984 */ /* 0x0006e20000000800 */
[----:B-1----:R-:W-:-:S03]  /*7eb0*/  FMUL R17, R30, R11 ;  /* 0x0000000b1e117220 */ /* 0x002fc60000400000 */
[----:B------:R-:W1:Y:S01]  /*7ec0*/  LDS R28, [R28+0x2c] ;  /* 0x00002c001c1c7984 */ /* 0x000e620000000800 */
[----:B------:R-:W-:Y:S01]  /*7ed0*/  FFMA R12, R32, R10, R17 ;  /* 0x0000000a200c7223 */ /* 0x000fe20000000011 */
[----:B------:R-:W-:Y:S01]  /*7ee0*/  FFMA R17, R15, R15, R16 ;  /* 0x0000000f0f117223 */ /* 0x000fe20000000010 */
[----:B--2---:R-:W-:Y:S02]  /*7ef0*/  DMUL R8, R8, UR6 ;  /* 0x0000000608087c28 */ /* 0x004fe40008000000 */
[----:B------:R-:W-:-:S04]  /*7f00*/  FFMA R12, R29, R33, R12 ;  /* 0x000000211d0c7223 */ /* 0x000fc8000000000c */
[----:B------:R-:W-:-:S04]  /*7f10*/  FMUL R11, R11, R12 ;  /* 0x0000000c0b0b7220 */ /* 0x000fc80000400000 */
[----:B------:R0:W2:Y:S01]  /*7f20*/  F2F.F32.F64 R8, R8 ;  /* 0x0000000800087310 */ /* 0x0000a20000301000 */
[----:B------:R-:W-:Y:S01]  /*7f30*/  FFMA R11, R30, R21, R11 ;  /* 0x000000151e0b7223 */ /* 0x000fe2000000000b */
[----:B0-----:R-:W-:Y:S01]  /*7f40*/  FFMA R9, R0, R0, R17 ;  /* 0x0000000000097223 */ /* 0x001fe20000000011 */
[-C--:B------:R-:W-:Y:S01]  /*7f50*/  FMUL R17, R10, R12.reuse ;  /* 0x0000000c0a117220 */ /* 0x080fe20000400000 */
[----:B------:R-:W-:-:S03]  /*7f60*/  FMUL R12, R33, R12 ;  /* 0x0000000c210c7220 */ /* 0x000fc60000400000 */
[----:B------:R-:W-:Y:S01]  /*7f70*/  IADD3 R10, PT, PT, R9, 0x1800000, RZ ;  /* 0x01800000090a7810 */ /* 0x000fe20007ffe0ff */
[-C--:B------:R-:W-:Y:S01]  /*7f80*/  FFMA R17, R32, R21.reuse, R17 ;  /* 0x0000001520117223 */ /* 0x080fe20000000011 */
[----:B------:R-:W-:Y:S01]  /*7f90*/  FFMA R12, R29, R21, R12 ;  /* 0x000000151d0c7223 */ /* 0x000fe2000000000c */
[----:B--2---:R-:W-:Y:S01]  /*7fa0*/  FFMA R20, R8, R11, R20 ;  /* 0x0000000b08147223 */ /* 0x004fe20000000014 */
[----:B------:R-:W-:Y:S01]  /*7fb0*/  LOP3.LUT R10, R10, 0x7f800000, RZ, 0xc0, !PT ;  /* 0x7f8000000a0a7812 */ /* 0x000fe200078ec0ff */
[C---:B------:R-:W-:Y:S01]  /*7fc0*/  FFMA R19, R8.reuse, R17, R19 ;  /* 0x0000001108137223 */ /* 0x040fe20000000013 */
[----:B------:R-:W-:Y:S02]  /*7fd0*/  FFMA R31, R8, R12, R31 ;  /* 0x0000000c081f7223 */ /* 0x000fe4000000001f */
[----:B------:R-:W-:Y:S01]  /*7fe0*/  ISETP.GT.U32.AND P0, PT, R10, 0x1ffffff, PT ;  /* 0x01ffffff0a00780c */ /* 0x000fe20003f04070 */
[----:B------:R-:W-:-:S12]  /*7ff0*/  FFMA R10, R0, R0, R9 ;  /* 0x00000000000a7223 */ /* 0x000fd80000000009 */
[----:B-1-34-:R-:W-:Y:S05]  /*8000*/  @P0 BRA `(.L_x_197) ;  /* 0x0000000000140947 */ /* 0x01afea0003800000 */
[----:B------:R-:W-:Y:S02]  /*8010*/  MOV R0, R9 ;  /* 0x0000000900007202 */ /* 0x000fe40000000f00 */
[----:B------:R-:W-:-:S07]  /*8020*/  MOV R8, 0x8040 ;  /* 0x0000804000087802 */ /* 0x000fce0000000f00 */
[----:B------:R-:W-:Y:S05]  /*8030*/  CALL.REL.NOINC `($__internal_0_$__cuda_sm20_rcp_rn_f32_slowpath) ;  /* 0x0000001000147944 */ /* 0x000fea0003c00000 */
[----:B------:R-:W-:Y:S01]  /*8040*/  MOV R11, R0 ;  /* 0x00000000000b7202 */ /* 0x000fe20000000f00 */
[----:B------:R-:W-:Y:S06]  /*8050*/  BRA `(.L_x_198) ;  /* 0x0000000000107947 */ /* 0x000fec0003800000 */
.L_x_197:
[----:B------:R-:W0:Y:S02]  /*8060*/  MUFU.RCP R0, R9 ;  /* 0x0000000900007308 */ /* 0x000e240000001000 */
[----:B0-----:R-:W-:-:S04]  /*8070*/  FFMA R8, R9, R0, -1 ;  /* 0xbf80000009087423 */ /* 0x001fc80000000000 */
[----:B------:R-:W-:-:S04]  /*8080*/  FADD.FTZ R11, -R8, -RZ ;  /* 0x800000ff080b7221 */ /* 0x000fc80000010100 */
[----:B------:R-:W-:-:S07]  /*8090*/  FFMA R11, R0, R11, R0 ;  /* 0x0000000b000b7223 */ /* 0x000fce0000000000 */
.L_x_198:
[----:B------:R-:W-:Y:S05]  /*80a0*/  BSYNC.RECONVERGENT B2 ;  /* 0x0000000000027941 */ /* 0x000fea0003800200 */
.L_x_196:
        /* <DEDUP_REMOVED lines=9> */
.L_x_200:
[C---:B-1----:R-:W-:Y:S01]  /*8140*/  FMUL.FTZ R0, R8.reuse, R11 ;  /* 0x0000000b08007220 */ /* 0x042fe20000410000 */
[----:B------:R-:W-:-:S03]  /*8150*/  FMUL.FTZ R8, R8, 0.5 ;  /* 0x3f00000008087820 */ /* 0x000fc60000410000 */
[----:B------:R-:W-:-:S04]  /*8160*/  FFMA R17, -R0, R0, R11 ;  /* 0x0000000000117223 */ /* 0x000fc8000000010b */
[----:B------:R-:W-:-:S07]  /*8170*/  FFMA R17, R17, R8, R0 ;  /* 0x0000000811117223 */ /* 0x000fce0000000000 */
.L_x_201:
[----:B------:R-:W-:Y:S05]  /*8180*/  BSYNC.RECONVERGENT B1 ;  /* 0x0000000000017941 */ /* 0x000fea0003800200 */
.L_x_199:
[----:B------:R-:W-:Y:S01]  /*8190*/  FMUL R17, R17, R11 ;  /* 0x0000000b11117220 */ /* 0x000fe20000400000 */
[----:B------:R-:W-:Y:S01]  /*81a0*/  UMOV UR6, 0x6dc9c89b ;  /* 0x6dc9c89b00067882 */ /* 0x000fe20000000000 */
[----:B------:R-:W-:Y:S01]  /*81b0*/  UMOV UR7, 0x3fa45f30 ;  /* 0x3fa45f3000077882 */ /* 0x000fe20000000000 */
[----:B------:R-:W-:Y:S01]  /*81c0*/  IADD3 R26, P0, PT, R26, -0x4, RZ ;  /* 0xfffffffc1a1a7810 */ /* 0x000fe20007f1e0ff */
[----:B------:R-:W0:Y:S01]  /*81d0*/  F2F.F64.F32 R8, R17 ;  /* 0x0000001100087310 */ /* 0x000e220000201800 */
[----:B------:R-:W-:Y:S01]  /*81e0*/  FMUL R0, R34, R14 ;  /* 0x0000000e22007220 */ /* 0x000fe20000400000 */
[----:B------:R-:W-:Y:S02]  /*81f0*/  IADD3 R27, PT, PT, R27, 0x30, RZ ;  /* 0x000000301b1b7810 */ /* 0x000fe40007ffe0ff */
[----:B------:R-:W-:Y:S01]  /*8200*/  IADD3.X R25, PT, PT, R25, -0x1, RZ, P0, !PT ;  /* 0xffffffff19197810 */ /* 0x000fe200007fe4ff */
[----:B------:R-:W-:Y:S01]  /*8210*/  FFMA R11, R35, R13, R0 ;  /* 0x0000000d230b7223 */ /* 0x000fe20000000000 */
[----:B------:R-:W-:-:S03]  /*8220*/  ISETP.NE.U32.AND P0, PT, R26, RZ, PT ;  /* 0x000000ff1a00720c */ /* 0x000fc60003f05070 */
[----:B------:R-:W-:Y:S01]  /*8230*/  FFMA R0, R28, R15, R11 ;  /* 0x0000000f1c007223 */ /* 0x000fe2000000000b */
[----:B------:R-:W-:-:S03]  /*8240*/  ISETP.NE.AND.EX P0, PT, R25, RZ, PT, P0 ;  /* 0x000000ff1900720c */ /* 0x000fc60003f05300 */
[-C--:B------:R-:W-:Y:S01]  /*8250*/  FMUL R12, R13, R0.reuse ;  /* 0x000000000d0c7220 */ /* 0x080fe20000400000 */
[-C--:B------:R-:W-:Y:S01]  /*8260*/  FMUL R11, R14, R0.reuse ;  /* 0x000000000e0b7220 */ /* 0x080fe20000400000 */
[----:B0-----:R-:W-:Y:S01]  /*8270*/  DMUL R8, R8, UR6 ;  /* 0x0000000608087c28 */ /* 0x001fe20008000000 */
[----:B------:R-:W-:Y:S01]  /*8280*/  FMUL R15, R15, R0 ;  /* 0x000000000f0f7220 */ /* 0x000fe20000400000 */
[-C--:B------:R-:W-:Y:S01]  /*8290*/  FFMA R12, R35, R10.reuse, R12 ;  /* 0x0000000a230c7223 */ /* 0x080fe2000000000c */
[-C--:B------:R-:W-:Y:S02]  /*82a0*/  FFMA R11, R34, R10.reuse, R11 ;  /* 0x0000000a220b7223 */ /* 0x080fe4000000000b */
[----:B------:R-:W-:-:S05]  /*82b0*/  FFMA R10, R28, R10, R15 ;  /* 0x0000000a1c0a7223 */ /* 0x000fca000000000f */
[----:B------:R-:W0:Y:S02]  /*82c0*/  F2F.F32.F64 R8, R8 ;  /* 0x0000000800087310 */ /* 0x000e240000301000 */
[C---:B0-----:R-:W-:Y:S01]  /*82d0*/  FFMA R19, R8.reuse, R12, R19 ;  /* 0x0000000c08137223 */ /* 0x041fe20000000013 */
[C---:B------:R-:W-:Y:S01]  /*82e0*/  FFMA R20, R8.reuse, R11, R20 ;  /* 0x0000000b08147223 */ /* 0x040fe20000000014 */
[----:B------:R-:W-:Y:S01]  /*82f0*/  FFMA R21, R8, R10, R31 ;  /* 0x0000000a08157223 */ /* 0x000fe2000000001f */
[----:B------:R-:W-:Y:S06]  /*8300*/  @P0 BRA `(.L_x_202) ;  /* 0xfffffff000280947 */ /* 0x000fec000383ffff */
.L_x_177:
[----:B------:R-:W-:-:S04]  /*8310*/  ISETP.NE.U32.AND P0, PT, R22, RZ, PT ;  /* 0x000000ff1600720c */ /* 0x000fc80003f05070 */
[----:B------:R-:W-:-:S13]  /*8320*/  ISETP.NE.AND.EX P0, PT, RZ, RZ, PT, P0 ;  /* 0x000000ffff00720c */ /* 0x000fda0003f05300 */
[----:B------:R-:W-:Y:S05]  /*8330*/  @!P0 BRA `(.L_x_176) ;  /* 0x0000000c00248947 */ /* 0x000fea0003800000 */
[----:B------:R-:W-:-:S04]  /*8340*/  ISETP.NE.U32.AND P0, PT, R22, 0x1, PT ;  /* 0x000000011600780c */ /* 0x000fc80003f05070 */
[----:B------:R-:W-:-:S13]  /*8350*/  ISETP.NE.AND.EX P0, PT, RZ, RZ, PT, P0 ;  /* 0x000000ffff00720c */ /* 0x000fda0003f05300 */
        /* <DEDUP_REMOVED lines=30> */
.L_x_205:
[----:B------:R-:W0:Y:S02]  /*8540*/  MUFU.RCP R18, R8 ;  /* 0x0000000800127308 */ /* 0x000e240000001000 */
[----:B0-----:R-:W-:-:S04]  /*8550*/  FFMA R0, R8, R18, -1 ;  /* 0xbf80000008007423 */ /* 0x001fc80000000012 */
[----:B------:R-:W-:-:S04]  /*8560*/  FADD.FTZ R9, -R0, -RZ ;  /* 0x800000ff00097221 */ /* 0x000fc80000010100 */
[----:B------:R-:W-:-:S07]  /*8570*/  FFMA R18, R18, R9, R18 ;  /* 0x0000000912127223 */ /* 0x000fce0000000012 */
.L_x_206:
[----:B------:R-:W-:Y:S05]  /*8580*/  BSYNC.RECONVERGENT B2 ;  /* 0x0000000000027941 */ /* 0x000fea0003800200 */
.L_x_204:
        /* <DEDUP_REMOVED lines=9> */
.L_x_208:
[C---:B-1----:R-:W-:Y:S01]  /*8620*/  FMUL.FTZ R17, R9.reuse, R18 ;  /* 0x0000001209117220 */ /* 0x042fe20000410000 */
[----:B------:R-:W-:-:S03]  /*8630*/  FMUL.FTZ R8, R9, 0.5 ;  /* 0x3f00000009087820 */ /* 0x000fc60000410000 */
[----:B------:R-:W-:-:S04]  /*8640*/  FFMA R0, -R17, R17, R18 ;  /* 0x0000001111007223 */ /* 0x000fc80000000112 */
[----:B------:R-:W-:-:S07]  /*8650*/  FFMA R17, R0, R8, R17 ;  /* 0x0000000800117223 */ /* 0x000fce0000000011 */
.L_x_209:
[----:B------:R-:W-:Y:S05]  /*8660*/  BSYNC.RECONVERGENT B1 ;  /* 0x0000000000017941 */ /* 0x000fea0003800200 */
.L_x_207:
        /* <DEDUP_REMOVED lines=14> */
[----:B--2---:R-:W-:-:S03]  /*8750*/  FADD R14, R31, -R4 ;  /* 0x800000041f0e7221 */ /* 0x004fc60000000000 */
        /* <DEDUP_REMOVED lines=27> */
.L_x_211:
[----:B------:R-:W0:Y:S02]  /*8910*/  MUFU.RCP R0, R9 ;  /* 0x0000000900007308 */ /* 0x000e240000001000 */
[----:B0-----:R-:W-:-:S04]  /*8920*/  FFMA R8, R9, R0, -1 ;  /* 0xbf80000009087423 */ /* 0x001fc80000000000 */
[----:B------:R-:W-:-:S04]  /*8930*/  FADD.FTZ R11, -R8, -RZ ;  /* 0x800000ff080b7221 */ /* 0x000fc80000010100 */
[----:B------:R-:W-:-:S07]  /*8940*/  FFMA R11, R0, R11, R0 ;  /* 0x0000000b000b7223 */ /* 0x000fce0000000000 */
.L_x_212:
[----:B------:R-:W-:Y:S05]  /*8950*/  BSYNC.RECONVERGENT B2 ;  /* 0x0000000000027941 */ /* 0x000fea0003800200 */
.L_x_210:
        /* <DEDUP_REMOVED lines=9> */
.L_x_214:
[C---:B-1----:R-:W-:Y:S01]  /*89f0*/  FMUL.FTZ R0, R8.reuse, R11 ;  /* 0x0000000b08007220 */ /* 0x042fe20000410000 */
[----:B------:R-:W-:-:S03]  /*8a00*/  FMUL.FTZ R8, R8, 0.5 ;  /* 0x3f00000008087820 */ /* 0x000fc60000410000 */
[----:B------:R-:W-:-:S04]  /*8a10*/  FFMA R17, -R0, R0, R11 ;  /* 0x0000000000117223 */ /* 0x000fc8000000010b */
[----:B------:R-:W-:-:S07]  /*8a20*/  FFMA R17, R17, R8, R0 ;  /* 0x0000000811117223 */ /* 0x000fce0000000000 */
.L_x_215:
[----:B------:R-:W-:Y:S05]  /*8a30*/  BSYNC.RECONVERGENT B1 ;  /* 0x0000000000017941 */ /* 0x000fea0003800200 */
.L_x_213:
        /* <DEDUP_REMOVED lines=19> */
.L_x_203:
[----:B------:R-:W-:-:S04]  /*8b70*/  LOP3.LUT R23, R23, 0x1, RZ, 0xc0, !PT ;  /* 0x0000000117177812 */ /* 0x000fc800078ec0ff */
[----:B------:R-:W-:-:S04]  /*8b80*/  ISETP.NE.U32.AND P0, PT, R23, 0x1, PT ;  /* 0x000000011700780c */ /* 0x000fc80003f05070 */
[----:B------:R-:W-:-:S13]  /*8b90*/  ISETP.NE.U32.AND.EX P0, PT, RZ, RZ, PT, P0 ;  /* 0x000000ffff00720c */ /* 0x000fda0003f05100 */
        /* <DEDUP_REMOVED lines=10> */
[----:B------:R0:W3:Y:S04]  /*8c40*/  LDS R11, [R8+0x4] ;  /* 0x00000400080b7984 */ /* 0x0000e80000000800 */
[----:B------:R0:W4:Y:S01]  /*8c50*/  LDS R10, [R8+0x8] ;  /* 0x00000800080a7984 */ /* 0x0001220000000800 */
[----:B-1---5:R-:W-:Y:S01]  /*8c60*/  FADD R3, -R3, R13 ;  /* 0x0000000d03037221 */ /* 0x022fe20000000100 */
[----:B------:R-:W-:Y:S02]  /*8c70*/  FADD R4, R12, -R4 ;  /* 0x800000040c047221 */ /* 0x000fe40000000000 */
[----:B------:R0:W1:Y:S01]  /*8c80*/  LDS R13, [R8] ;  /* 0x00000000080d7984 */ /* 0x0000620000000800 */
        /* <DEDUP_REMOVED lines=12> */
[----:B-1----:R-:W-:Y:S05]  /*8d50*/  CALL.REL.NOINC `($__internal_0_$__cuda_sm20_rcp_rn_f32_slowpath) ;  /* 0x0000000000cc7944 */ /* 0x002fea0003c00000 */
[----:B------:R-:W-:Y:S01]  /*8d60*/  MOV R15, R0 ;  /* 0x00000000000f7202 */ /* 0x000fe20000000f00 */
[----:B------:R-:W-:Y:S06]  /*8d70*/  BRA `(.L_x_218) ;  /* 0x0000000000107947 */ /* 0x000fec0003800000 */
.L_x_217:
[----:B------:R-:W0:Y:S02]  /*8d80*/  MUFU.RCP R15, R12 ;  /* 0x0000000c000f7308 */ /* 0x000e240000001000 */
[----:B0-----:R-:W-:-:S04]  /*8d90*/  FFMA R0, R12, R15, -1 ;  /* 0xbf8000000c007423 */ /* 0x001fc8000000000f */
[----:B------:R-:W-:-:S04]  /*8da0*/  FADD.FTZ R0, -R0, -RZ ;  /* 0x800000ff00007221 */ /* 0x000fc80000010100 */
[----:B------:R-:W-:-:S07]  /*8db0*/  FFMA R15, R15, R0, R15 ;  /* 0x000000000f0f7223 */ /* 0x000fce000000000f */
.L_x_218:
[----:B------:R-:W-:Y:S05]  /*8dc0*/  BSYNC.RECONVERGENT B2 ;  /* 0x0000000000027941 */ /* 0x000fea0003800200 */
.L_x_216:
[----:B------:R-:W-:Y:S01]  /*8dd0*/  IADD3 R0, PT, PT, R15, -0xd000000, RZ ;  /* 0xf30000000f007810 */ /* 0x000fe20007ffe0ff */
[----:B------:R0:W2:Y:S01]  /*8de0*/  MUFU.RSQ R8, R15 ;  /* 0x0000000f00087308 */ /* 0x0000a20000001400 */
[----:B------:R-:W-:Y:S02]  /*8df0*/  BSSY.RECONVERGENT B1, `(.L_x_219) ;  /* 0x000000b000017945 */ /* 0x000fe40003800200 */
[----:B------:R-:W-:-:S13]  /*8e00*/  ISETP.GT.U32.AND P0, PT, R0, 0x727fffff, PT ;  /* 0x727fffff0000780c */ /* 0x000fda0003f04070 */
[----:B0-----:R-:W-:Y:S05]  /*8e10*/  @!P0 BRA `(.L_x_220) ;  /* 0x0000000000108947 */ /* 0x001fea0003800000 */
[----:B--2---:R-:W-:Y:S02]  /*8e20*/  MOV R8, R15 ;  /* 0x0000000f00087202 */ /* 0x004fe40000000f00 */
[----:B------:R-:W-:-:S07]  /*8e30*/  MOV R0, 0x8e50 ;  /* 0x00008e5000007802 */ /* 0x000fce0000000f00 */
[----:B-1----:R-:W-:Y:S05]  /*8e40*/  CALL.REL.NOINC `($__internal_1_$__cuda_sm20_sqrt_rn_f32_slowpath) ;  /* 0x0000000400607944 */ /* 0x002fea0003c00000 */
[----:B------:R-:W-:Y:S05]  /*8e50*/  BRA `(.L_x_221) ;  /* 0x0000000000107947 */ /* 0x000fea0003800000 */
.L_x_220:
[C---:B--2---:R-:W-:Y:S01]  /*8e60*/  FMUL.FTZ R0, R8.reuse, R15 ;  /* 0x0000000f08007220 */ /* 0x044fe20000410000 */
[----:B------:R-:W-:-:S03]  /*8e70*/  FMUL.FTZ R8, R8, 0.5 ;  /* 0x3f00000008087820 */ /* 0x000fc60000410000 */
[----:B------:R-:W-:-:S04]  /*8e80*/  FFMA R17, -R0, R0, R15 ;  /* 0x0000000000117223 */ /* 0x000fc8000000010f */
[----:B------:R-:W-:-:S07]  /*8e90*/  FFMA R17, R17, R8, R0 ;  /* 0x0000000811117223 */ /* 0x000fce0000000000 */
.L_x_221:
[----:B------:R-:W-:Y:S05]  /*8ea0*/  BSYNC.RECONVERGENT B1 ;  /* 0x0000000000017941 */ /* 0x000fea0003800200 */
.L_x_219:
[----:B------:R-:W-:Y:S01]  /*8eb0*/  FMUL R17, R17, R15 ;  /* 0x0000000f11117220 */ /* 0x000fe20000400000 */
[----:B------:R-:W-:Y:S01]  /*8ec0*/  UMOV UR6, 0x6dc9c89b ;  /* 0x6dc9c89b00067882 */ /* 0x000fe20000000000 */
[----:B------:R-:W-:Y:S01]  /*8ed0*/  UMOV UR7, 0x3fa45f30 ;  /* 0x3fa45f3000077882 */ /* 0x000fe20000000000 */
[----:B------:R-:W-:Y:S01]  /*8ee0*/  FMUL R0, R11, R3 ;  /* 0x000000030b007220 */ /* 0x000fe20000400000 */
[----:B------:R-:W0:Y:S03]  /*8ef0*/  F2F.F64.F32 R8, R17 ;  /* 0x0000001100087310 */ /* 0x000e260000201800 */
[----:B-1----:R-:W-:-:S04]  /*8f00*/  FFMA R15, R13, R4, R0 ;  /* 0x000000040d0f7223 */ /* 0x002fc80000000000 */
        /* <DEDUP_REMOVED lines=12> */
.L_x_176:
[----:B------:R-:W-:Y:S05]  /*8fd0*/  BSYNC.RECONVERGENT B0 ;  /* 0x0000000000007941 */ /* 0x000fea0003800200 */
.L_x_175:
[----:B------:R-:W-:Y:S06]  /*8fe0*/  BAR.SYNC.DEFER_BLOCKING 0x0 ;  /* 0x0000000000007b1d */ /* 0x000fec0000010000 */
.L_x_168:
[----:B------:R-:W-:-:S13]  /*8ff0*/  ISETP.GE.U32.AND P0, PT, R6, UR11, PT ;  /* 0x0000000b06007c0c */ /* 0x000fda000bf06070 */
[----:B------:R-:W-:Y:S05]  /*9000*/  @P0 EXIT ;  /* 0x000000000000094d */ /* 0x000fea0003800000 */
[----:B-----5:R-:W2:Y:S01]  /*9010*/  LDC.64 R2, c[0x0][0x390] ;  /* 0x0000e400ff027b82 */ /* 0x020ea20000000a00 */
[----:B------:R-:W-:-:S05]  /*9020*/  IADD3 R6, PT, PT, R5, R6, RZ ;  /* 0x0000000605067210 */ /* 0x000fca0007ffe0ff */
[----:B------:R-:W-:-:S04]  /*9030*/  IMAD R7, R7, UR10, R6 ;  /* 0x0000000a07077c24 */ /* 0x000fc8000f8e0206 */
[----:B--2---:R-:W-:-:S05]  /*9040*/  IMAD.WIDE.U32 R2, R7, 0xc, R2 ;  /* 0x0000000c07027825 */ /* 0x004fca00078e0002 */
[----:B------:R-:W-:Y:S04]  /*9050*/  STG.E desc[UR14][R2.64], R19 ;  /* 0x0000001302007986 */ /* 0x000fe8000c10190e */
[----:B------:R-:W-:Y:S04]  /*9060*/  STG.E desc[UR14][R2.64+0x4], R20 ;  /* 0x0000041402007986 */ /* 0x000fe8000c10190e */
[----:B------:R-:W-:Y:S01]  /*9070*/  STG.E desc[UR14][R2.64+0x8], R21 ;  /* 0x0000081502007986 */ /* 0x000fe2000c10190e */
[----:B------:R-:W-:Y:S05]  /*9080*/  EXIT ;  /* 0x000000000000794d */ /* 0x000fea0003800000 */
        .weak           $__internal_0_$__cuda_sm20_rcp_rn_f32_slowpath
        .type           $__internal_0_$__cuda_sm20_rcp_rn_f32_slowpath,@function
        .size           $__internal_0_$__cuda_sm20_rcp_rn_f32_slowpath,($__internal_1_$__cuda_sm20_sqrt_rn_f32_slowpath - $__internal_0_$__cuda_sm20_rcp_rn_f32_slowpath)
$__internal_0_$__cuda_sm20_rcp_rn_f32_slowpath:
[----:B------:R-:W-:Y:S01]  /*9090*/  SHF.L.U32 R9, R0, 0x1, RZ ;  /* 0x0000000100097819 */ /* 0x000fe200000006ff */
[----:B------:R-:W-:Y:S03]  /*90a0*/  BSSY.RECONVERGENT B1, `(.L_x_222) ;  /* 0x0000030000017945 */ /* 0x000fe60003800200 */
[----:B------:R-:W-:-:S04]  /*90b0*/  SHF.R.U32.HI R9, RZ, 0x18, R9 ;  /* 0x00000018ff097819 */ /* 0x000fc80000011609 */
[----:B------:R-:W-:-:S13]  /*90c0*/  ISETP.NE.U32.AND P0, PT, R9, RZ, PT ;  /* 0x000000ff0900720c */ /* 0x000fda0003f05070 */
[----:B------:R-:W-:Y:S05]  /*90d0*/  @P0 BRA `(.L_x_223) ;  /* 0x0000000000280947 */ /* 0x000fea0003800000 */
[----:B------:R-:W-:-:S04]  /*90e0*/  SHF.L.U32 R9, R0, 0x1, RZ ;  /* 0x0000000100097819 */ /* 0x000fc800000006ff */
[----:B------:R-:W-:-:S13]  /*90f0*/  ISETP.NE.AND P0, PT, R9, RZ, PT ;  /* 0x000000ff0900720c */ /* 0x000fda0003f05270 */
[----:B------:R-:W-:Y:S02]  /*9100*/  @P0 FFMA R12, R0, 1.84467440737095516160e+19, RZ ;  /* 0x5f800000000c0823 */ /* 0x000fe400000000ff */
[----:B------:R-:W-:Y:S08]  /*9110*/  @!P0 MUFU.RCP R0, R0 ;  /* 0x0000000000008308 */ /* 0x000ff00000001000 */
[----:B------:R-:W0:Y:S02]  /*9120*/  @P0 MUFU.RCP R9, R12 ;  /* 0x0000000c00090308 */ /* 0x000e240000001000 */
[----:B0-----:R-:W-:-:S04]  /*9130*/  @P0 FFMA R12, R12, R9, -1 ;  /* 0xbf8000000c0c0423 */ /* 0x001fc80000000009 */
[----:B------:R-:W-:-:S04]  /*9140*/  @P0 FADD.FTZ R12, -R12, -RZ ;  /* 0x800000ff0c0c0221 */ /* 0x000fc80000010100 */
[----:B------:R-:W-:-:S04]  /*9150*/  @P0 FFMA R12, R9, R12, R9 ;  /* 0x0000000c090c0223 */ /* 0x000fc80000000009 */
[----:B------:R-:W-:Y:S01]  /*9160*/  @P0 FFMA R0, R12, 1.84467440737095516160e+19, RZ ;  /* 0x5f8000000c000823 */ /* 0x000fe200000000ff */
[----:B------:R-:W-:Y:S06]  /*9170*/  BRA `(.L_x_224) ;  /* 0x0000000000887947 */ /* 0x000fec0003800000 */
.L_x_223:
[----:B------:R-:W-:-:S04]  /*9180*/  IADD3 R12, PT, PT, R9, -0xfd, RZ ;  /* 0xffffff03090c7810 */ /* 0x000fc80007ffe0ff */
[----:B------:R-:W-:-:S13]  /*9190*/  ISETP.GT.U32.AND P0, PT, R12, 0x1, PT ;  /* 0x000000010c00780c */ /* 0x000fda0003f04070 */
[----:B------:R-:W-:Y:S05]  /*91a0*/  @P0 BRA `(.L_x_225) ;  /* 0x0000000000780947 */ /* 0x000fea0003800000 */
[----:B------:R-:W-:Y:S02]  /*91b0*/  LOP3.LUT R18, R0, 0x7fffff, RZ, 0xc0, !PT ;  /* 0x007fffff00127812 */ /* 0x000fe400078ec0ff */
[----:B------:R-:W-:Y:S02]  /*91c0*/  IADD3 R9, PT, PT, R9, -0xfc, RZ ;  /* 0xffffff0409097810 */ /* 0x000fe40007ffe0ff */
[----:B------:R-:W-:-:S04]  /*91d0*/  LOP3.LUT R18, R18, 0x3f800000, RZ, 0xfc, !PT ;  /* 0x3f80000012127812 */ /* 0x000fc800078efcff */
[----:B------:R-:W0:Y:S02]  /*91e0*/  MUFU.RCP R17, R18 ;  /* 0x0000001200117308 */ /* 0x000e240000001000 */
[----:B0-----:R-:W-:-:S04]  /*91f0*/  FFMA R18, R18, R17, -1 ;  /* 0xbf80000012127423 */ /* 0x001fc80000000011 */
[----:B------:R-:W-:-:S04]  /*9200*/  FADD.FTZ R18, -R18, -RZ ;  /* 0x800000ff12127221 */ /* 0x000fc80000010100 */
[CCC-:B------:R-:W-:Y:S01]  /*9210*/  FFMA.RM R16, R17.reuse, R18.reuse, R17.reuse ;  /* 0x0000001211107223 */ /* 0x1c0fe20000004011 */
[----:B------:R-:W-:Y:S01]  /*9220*/  FFMA.RP R17, R17, R18, R17 ;  /* 0x0000001211117223 */ /* 0x000fe20000008011 */
[----:B------:R-:W-:-:S04]  /*9230*/  MOV R18, 0x3 ;  /* 0x0000000300127802 */ /* 0x000fc80000000f00 */
[C---:B------:R-:W-:Y:S02]  /*9240*/  FSETP.NEU.FTZ.AND P0, PT, R16.reuse, R17, PT ;  /* 0x000000111000720b */ /* 0x040fe40003f1d000 */
[----:B------:R-:W-:Y:S02]  /*9250*/  LOP3.LUT R16, R16, 0x7fffff, RZ, 0xc0, !PT ;  /* 0x007fffff10107812 */ /* 0x000fe400078ec0ff */
[----:B------:R-:W-:Y:S02]  /*9260*/  SHF.L.U32 R18, R18, R12, RZ ;  /* 0x0000000c12127219 */ /* 0x000fe400000006ff */
[----:B------:R-:W-:Y:S02]  /*9270*/  LOP3.LUT R16, R16, 0x800000, RZ, 0xfc, !PT ;  /* 0x0080000010107812 */ /* 0x000fe400078efcff */
[----:B------:R-:W-:Y:S02]  /*9280*/  SEL R17, RZ, 0xffffffff, !P0 ;  /* 0xffffffffff117807 */ /* 0x000fe40004000000 */
[----:B------:R-:W-:-:S02]  /*9290*/  LOP3.LUT R18, R18, R16, RZ, 0xc0, !PT ;  /* 0x0000001012127212 */ /* 0x000fc400078ec0ff */
[----:B------:R-:W-:Y:S02]  /*92a0*/  IADD3 R17, PT, PT, -R17, RZ, RZ ;  /* 0x000000ff11117210 */ /* 0x000fe40007ffe1ff */
[-C--:B------:R-:W-:Y:S02]  /*92b0*/  SHF.R.U32.HI R18, RZ, R12.reuse, R18 ;  /* 0x0000000cff127219 */ /* 0x080fe40000011612 */
[--C-:B------:R-:W-:Y:S02]  /*92c0*/  LOP3.LUT P1, RZ, R17, R12, R16.reuse, 0xf8, !PT ;  /* 0x0000000c11ff7212 */ /* 0x100fe4000782f810 */
[C---:B------:R-:W-:Y:S02]  /*92d0*/  LOP3.LUT P0, RZ, R18.reuse, 0x1, RZ, 0xc0, !PT ;  /* 0x0000000112ff7812 */ /* 0x040fe4000780c0ff */
[----:B------:R-:W-:Y:S02]  /*92e0*/  LOP3.LUT P2, RZ, R18, 0x2, RZ, 0xc0, !PT ;  /* 0x0000000212ff7812 */ /* 0x000fe4000784c0ff */
[----:B------:R-:W-:-:S02]  /*92f0*/  SHF.R.U32.HI R9, RZ, R9, R16 ;  /* 0x00000009ff097219 */ /* 0x000fc40000011610 */
[----:B------:R-:W-:Y:S02]  /*9300*/  PLOP3.LUT P0, PT, P0, P1, P2, 0xe0, 0x0 ;  /* 0x000000000000781c */ /* 0x000fe40000703c20 */
[----:B------:R-:W-:Y:S02]  /*9310*/  LOP3.LUT P1, RZ, R0, 0x7fffff, RZ, 0xc0, !PT ;  /* 0x007fffff00ff7812 */ /* 0x000fe4000782c0ff */
[----:B------:R-:W-:-:S04]  /*9320*/  SEL R12, RZ, 0x1, !P0 ;  /* 0x00000001ff0c7807 */ /* 0x000fc80004000000 */
[----:B------:R-:W-:-:S04]  /*9330*/  IADD3 R12, PT, PT, -R12, RZ, RZ ;  /* 0x000000ff0c0c7210 */ /* 0x000fc80007ffe1ff */
[----:B------:R-:W-:-:S13]  /*9340*/  ISETP.GE.AND P0, PT, R12, RZ, PT ;  /* 0x000000ff0c00720c */ /* 0x000fda0003f06270 */
[----:B------:R-:W-:-:S04]  /*9350*/  @!P0 IADD3 R9, PT, PT, R9, 0x1, RZ ;  /* 0x0000000109098810 */ /* 0x000fc80007ffe0ff */
[----:B------:R-:W-:-:S04]  /*9360*/  @!P1 SHF.L.U32 R9, R9, 0x1, RZ ;  /* 0x0000000109099819 */ /* 0x000fc800000006ff */
[----:B------:R-:W-:Y:S01]  /*9370*/  LOP3.LUT R0, R9, 0x80000000, R0, 0xf8, !PT ;  /* 0x8000000009007812 */ /* 0x000fe200078ef800 */
[----:B------:R-:W-:Y:S06]  /*9380*/  BRA `(.L_x_224) ;  /* 0x0000000000047947 */ /* 0x000fec0003800000 */
.L_x_225:
[----:B------:R-:W0:Y:S02]  /*9390*/  MUFU.RCP R0, R0 ;  /* 0x0000000000007308 */ /* 0x000e240000001000 */
.L_x_224:
[----:B------:R-:W-:Y:S05]  /*93a0*/  BSYNC.RECONVERGENT B1 ;  /* 0x0000000000017941 */ /* 0x000fea0003800200 */
.L_x_222:
[----:B------:R-:W-:-:S04]  /*93b0*/  HFMA2 R9, -RZ, RZ, 0, 0 ;  /* 0x00000000ff097431 */ /* 0x000fc800000001ff */
[----:B0-----:R-:W-:Y:S05]  /*93c0*/  RET.REL.NODEC R8 `(_Z6kerneliP6float3S0_PjS1_S1_S1_if) ;  /* 0xffffff6c080c7950 */ /* 0x001fea0003c3ffff */
        .weak           $__internal_1_$__cuda_sm20_sqrt_rn_f32_slowpath
        .type           $__internal_1_$__cuda_sm20_sqrt_rn_f32_slowpath,@function
        .size           $__internal_1_$__cuda_sm20_sqrt_rn_f32_slowpath,(.L_x_229 - $__internal_1_$__cuda_sm20_sqrt_rn_f32_slowpath)
$__internal_1_$__cuda_sm20_sqrt_rn_f32_slowpath:
[----:B------:R-:W-:-:S13]  /*93d0*/  LOP3.LUT P0, RZ, R8, 0x7fffffff, RZ, 0xc0, !PT ;  /* 0x7fffffff08ff7812 */ /* 0x000fda000780c0ff */
[----:B------:R-:W-:Y:S01]  /*93e0*/  @!P0 MOV R17, R8 ;  /* 0x0000000800118202 */ /* 0x000fe20000000f00 */
[----:B------:R-:W-:Y:S06]  /*93f0*/  @!P0 BRA `(.L_x_226) ;  /* 0x0000000000408947 */ /* 0x000fec0003800000 */
[----:B------:R-:W-:-:S13]  /*9400*/  FSETP.GEU.FTZ.AND P0, PT, R8, RZ, PT ;  /* 0x000000ff0800720b */ /* 0x000fda0003f1e000 */
[----:B------:R-:W-:Y:S01]  /*9410*/  @!P0 MOV R17, 0x7fffffff ;  /* 0x7fffffff00118802 */ /* 0x000fe20000000f00 */
[----:B------:R-:W-:Y:S06]  /*9420*/  @!P0 BRA `(.L_x_226) ;  /* 0x0000000000348947 */ /* 0x000fec0003800000 */
[----:B------:R-:W-:-:S13]  /*9430*/  FSETP.GTU.FTZ.AND P0, PT, |R8|, +INF , PT ;  /* 0x7f8000000800780b */ /* 0x000fda0003f1c200 */
[----:B------:R-:W-:Y:S01]  /*9440*/  @P0 FADD.FTZ R17, R8, 1 ;  /* 0x3f80000008110421 */ /* 0x000fe20000010000 */
[----:B------:R-:W-:Y:S06]  /*9450*/  @P0 BRA `(.L_x_226) ;  /* 0x0000000000280947 */ /* 0x000fec0003800000 */
[----:B------:R-:W-:-:S13]  /*9460*/  FSETP.NEU.FTZ.AND P0, PT, |R8|, +INF , PT ;  /* 0x7f8000000800780b */ /* 0x000fda0003f1d200 */
[----:B------:R-:W-:-:S04]  /*9470*/  @P0 FFMA R17, R8, 1.84467440737095516160e+19, RZ ;  /* 0x5f80000008110823 */ /* 0x000fc800000000ff */
[----:B------:R-:W0:Y:S02]  /*9480*/  @P0 MUFU.RSQ R16, R17 ;  /* 0x0000001100100308 */ /* 0x000e240000001400 */
[----:B0-----:R-:W-:Y:S01]  /*9490*/  @P0 FMUL.FTZ R12, R17, R16 ;  /* 0x00000010110c0220 */ /* 0x001fe20000410000 */
[----:B------:R-:W-:-:S03]  /*94a0*/  @P0 FMUL.FTZ R16, R16, 0.5 ;  /* 0x3f00000010100820 */ /* 0x000fc60000410000 */
[----:B------:R-:W-:-:S04]  /*94b0*/  @P0 FADD.FTZ R9, -R12, -RZ ;  /* 0x800000ff0c090221 */ /* 0x000fc80000010100 */
[----:B------:R-:W-:Y:S01]  /*94c0*/  @P0 FFMA R9, R12, R9, R17 ;  /* 0x000000090c090223 */ /* 0x000fe20000000011 */
[----:B------:R-:W-:-:S03]  /*94d0*/  @!P0 MOV R17, R8 ;  /* 0x0000000800118202 */ /* 0x000fc60000000f00 */
[----:B------:R-:W-:-:S04]  /*94e0*/  @P0 FFMA R9, R9, R16, R12 ;  /* 0x0000001009090223 */ /* 0x000fc8000000000c */
[----:B------:R-:W-:-:S07]  /*94f0*/  @P0 FMUL.FTZ R17, R9, 2.3283064365386962891e-10 ;  /* 0x2f80000009110820 */ /* 0x000fce0000410000 */
.L_x_226:
[----:B------:R-:W-:Y:S01]  /*9500*/  HFMA2 R9, -RZ, RZ, 0, 0 ;  /* 0x00000000ff097431 */ /* 0x000fe200000001ff */
[----:B------:R-:W-:-:S04]  /*9510*/  MOV R8, R0 ;  /* 0x0000000000087202 */ /* 0x000fc80000000f00 */
[----:B------:R-:W-:Y:S05]  /*9520*/  RET.REL.NODEC R8 `(_Z6kerneliP6float3S0_PjS1_S1_S1_if) ;  /* 0xffffff6808b47950 */ /* 0x000fea0003c3ffff */
.L_x_227:
[----:B------:R-:W-:-:S00]  /*9530*/  BRA `(.L_x_227) ;  /* 0xfffffffc00fc7947 */ /* 0x000fc0000383ffff */
[----:B------:R-:W-:-:S00]  /*9540*/  NOP ;  /* 0x0000000000007918 */ /* 0x000fc00000000000 */
        /* <DEDUP_REMOVED lines=11> */
.L_x_229:


//--------------------- .nv.shared._Z6kerneliP6float3S0_PjS1_S1_S1_if --------------------------
	.section	.nv.shared._Z6kerneliP6float3S0_PjS1_S1_S1_if,"aw",@nobits
	.sectionflags	@""
	.align	16
	.zero		1024


//--------------------- .nv.shared.reserved.0     --------------------------
	.section	.nv.shared.reserved.0,"aw",@nobits
	.weak		__nv_reservedSMEM_offset_0_alias
	.size		__nv_reservedSMEM_offset_0_alias, 0, 64
	.other		__nv_reservedSMEM_offset_0_alias,@"STO_CUDA_RESERVED_SHARED STV_DEFAULT"
__nv_reservedSMEM_offset_0_alias:
	.zero		0
	.zero		64


//--------------------- .nv.constant0._Z6kerneliP6float3S0_PjS1_S1_S1_if --------------------------
	.section	.nv.constant0._Z6kerneliP6float3S0_PjS1_S1_S1_if,"a",@progbits
	.sectionflags	@""
	.align	4
.nv.constant0._Z6kerneliP6float3S0_PjS1_S1_S1_if:
	.zero		960


//--------------------- SYMBOLS --------------------------

	.type		.nv.reservedSmem.offset0,@object
	.size		.nv.reservedSmem.offset0,0x4
	.type		.nv.reservedSmem.cap,@object
	.size		.nv.reservedSmem.cap,0x4
